// auto-generated by cutlass_sweep.gemm — config: {"arch": "sm_90", "cluster_m": 2, "cluster_n": 2, "dtype": "tf32", "stages": 5, "tile_k": 32, "tile_m": 64, "tile_n": 64}
#include "cutlass/cutlass.h"
#include "cutlass/gemm/collective/collective_builder.hpp"
#include "cutlass/gemm/device/gemm_universal_adapter.h"
#include "cutlass/gemm/kernel/gemm_universal.hpp"
#include "cutlass/epilogue/collective/collective_builder.hpp"

using ElemA = cutlass::tfloat32_t;
using ElemB = cutlass::tfloat32_t;
using ElemCD = cutlass::tfloat32_t;
using Acc  = float;
using TileShape    = cute::Shape<cute::_64, cute::_64, cute::_32>;
using ClusterShape = cute::Shape<cute::_2, cute::_2, cute::_1>;

using CollectiveEpilogue = typename cutlass::epilogue::collective::CollectiveBuilder<
    cutlass::arch::Sm90, cutlass::arch::OpClassTensorOp,
    TileShape, ClusterShape,
    cutlass::epilogue::collective::EpilogueTileAuto,
    Acc, Acc,
    ElemCD, cutlass::layout::RowMajor, 128 / cutlass::sizeof_bits<ElemCD>::value,
    ElemCD, cutlass::layout::RowMajor, 128 / cutlass::sizeof_bits<ElemCD>::value,
    cutlass::epilogue::collective::EpilogueScheduleAuto
  >::CollectiveOp;

using CollectiveMainloop = typename cutlass::gemm::collective::CollectiveBuilder<
    cutlass::arch::Sm90, cutlass::arch::OpClassTensorOp,
    ElemA, cutlass::layout::RowMajor, 128 / cutlass::sizeof_bits<ElemA>::value,
    ElemB, cutlass::layout::ColumnMajor, 128 / cutlass::sizeof_bits<ElemB>::value,
    Acc,
    TileShape, ClusterShape,
    cutlass::gemm::collective::StageCount<5>,
    cutlass::gemm::collective::KernelScheduleAuto
  >::CollectiveOp;

using GemmKernel = cutlass::gemm::kernel::GemmUniversal<
    cute::Shape<int,int,int,int>,
    CollectiveMainloop,
    CollectiveEpilogue
>;
using Gemm = cutlass::gemm::device::GemmUniversalAdapter<GemmKernel>;

// Force the device kernel symbol into the cubin without needing a host main.
auto* _anchor = &cutlass::device_kernel<GemmKernel>;


// ===== COMPILED SASS (sm_90a) =====

	.target	sm_90a

	.elftype	@"ET_EXEC"


//--------------------- .note.nv.tkinfo           --------------------------
	.section	.note.nv.tkinfo,"",@"SHT_NOTE"
	.sectionflags	@"SHF_NOTE_NV_TKINFO"
	.tkinfo
        /*0018*/ 	.word	0x00000002
        /*0030*/ 	.string	""
        /*0030*/ 	.string	"ptxas"
        /*0030*/ 	.string	"Cuda compilation tools, release 13.0, V13.0.88"
        /*0030*/ 	.string	"Build cuda_13.0.r13.0/compiler.36424714_0"
        /*0030*/ 	.string	"-arch sm_90a -m 64 "



//--------------------- .note.nv.cuinfo           --------------------------
	.section	.note.nv.cuinfo,"",@"SHT_NOTE"
	.sectionflags	@"SHF_NOTE_NV_CUINFO"
        /*0018*/ 	.short	0x0002
        /*001a*/ 	.short	0x005a
        /*001c*/ 	.short	0x0082
	.zero		2


//--------------------- .nv.info                  --------------------------
	.section	.nv.info,"",@"SHT_CUDA_INFO"
	.align	4


	//----- nvinfo : EIATTR_REGCOUNT
	.align		4
        /*0000*/ 	.byte	0x04, 0x2f
        /*0002*/ 	.short	(.L_15 - .L_14)
	.align		4
.L_14:
        /*0004*/ 	.word	index@(_ZN7cutlass13device_kernelINS_4gemm6kernel13GemmUniversalIN4cute5tupleIJiiiiEEENS1_10collective13CollectiveMmaINS1_34MainloopSm90TmaGmmaWarpSpecializedILi5ENS5_IJNS4_1CILi2EEESB_NSA_ILi1EEEEEENS1_32KernelTmaWarpSpecializedPingpongEEENS5_IJNSA_ILi64EEESG_NSA_ILi32EEEEEENS_10tfloat32_tENS5_IJlSC_lEEESJ_SK_NS4_8TiledMMAINS4_8MMA_AtomIJNS4_4SM904GMMA29MMA_64x64x8_F32TF32TF32_SS_TNILNSO_7ScaleInE1ELSQ_1EEEEEENS4_6LayoutINS5_IJSC_SC_SC_EEENS5_IJNSA_ILi0EEESV_SV_EEEEENS5_IJNS4_10UnderscoreESY_SY_EEEEENS4_23SM90_TMA_LOAD_MULTICASTENS4_14ComposedLayoutINS4_7SwizzleILi3ELi4ELi3EEENS4_18smem_ptr_flag_bitsILi32EEENST_INS5_IJNSA_ILi8EEESH_EEENS5_IJSH_SC_EEEEEEEvNS4_8identityES11_S1B_vS1C_EENS_8epilogue10collective6detail29Sm90TmaWarpSpecializedAdapterINS1F_15DefaultEpilogueISJ_SK_SK_NS1E_6thread17LinearCombinationISJ_Li1EffLNS1J_9ScaleType4KindE0ELNS_15FloatRoundStyleE2ESJ_EENS1_15EpilogueDefaultEEEEEvvEEEEvNT_6ParamsE)
        /*0008*/ 	.word	0x000000a8


	//----- nvinfo : EIATTR_FRAME_SIZE
	.align		4
.L_15:
        /*000c*/ 	.byte	0x04, 0x11
        /*000e*/ 	.short	(.L_17 - .L_16)
	.align		4
.L_16:
        /*0010*/ 	.word	index@(_ZN7cutlass13device_kernelINS_4gemm6kernel13GemmUniversalIN4cute5tupleIJiiiiEEENS1_10collective13CollectiveMmaINS1_34MainloopSm90TmaGmmaWarpSpecializedILi5ENS5_IJNS4_1CILi2EEESB_NSA_ILi1EEEEEENS1_32KernelTmaWarpSpecializedPingpongEEENS5_IJNSA_ILi64EEESG_NSA_ILi32EEEEEENS_10tfloat32_tENS5_IJlSC_lEEESJ_SK_NS4_8TiledMMAINS4_8MMA_AtomIJNS4_4SM904GMMA29MMA_64x64x8_F32TF32TF32_SS_TNILNSO_7ScaleInE1ELSQ_1EEEEEENS4_6LayoutINS5_IJSC_SC_SC_EEENS5_IJNSA_ILi0EEESV_SV_EEEEENS5_IJNS4_10UnderscoreESY_SY_EEEEENS4_23SM90_TMA_LOAD_MULTICASTENS4_14ComposedLayoutINS4_7SwizzleILi3ELi4ELi3EEENS4_18smem_ptr_flag_bitsILi32EEENST_INS5_IJNSA_ILi8EEESH_EEENS5_IJSH_SC_EEEEEEEvNS4_8identityES11_S1B_vS1C_EENS_8epilogue10collective6detail29Sm90TmaWarpSpecializedAdapterINS1F_15DefaultEpilogueISJ_SK_SK_NS1E_6thread17LinearCombinationISJ_Li1EffLNS1J_9ScaleType4KindE0ELNS_15FloatRoundStyleE2ESJ_EENS1_15EpilogueDefaultEEEEEvvEEEEvNT_6ParamsE)
        /*0014*/ 	.word	0x00000008


	//----- nvinfo : EIATTR_MIN_STACK_SIZE
	.align		4
.L_17:
        /*0018*/ 	.byte	0x04, 0x12
        /*001a*/ 	.short	(.L_19 - .L_18)
	.align		4
.L_18:
        /*001c*/ 	.word	index@(_ZN7cutlass13device_kernelINS_4gemm6kernel13GemmUniversalIN4cute5tupleIJiiiiEEENS1_10collective13CollectiveMmaINS1_34MainloopSm90TmaGmmaWarpSpecializedILi5ENS5_IJNS4_1CILi2EEESB_NSA_ILi1EEEEEENS1_32KernelTmaWarpSpecializedPingpongEEENS5_IJNSA_ILi64EEESG_NSA_ILi32EEEEEENS_10tfloat32_tENS5_IJlSC_lEEESJ_SK_NS4_8TiledMMAINS4_8MMA_AtomIJNS4_4SM904GMMA29MMA_64x64x8_F32TF32TF32_SS_TNILNSO_7ScaleInE1ELSQ_1EEEEEENS4_6LayoutINS5_IJSC_SC_SC_EEENS5_IJNSA_ILi0EEESV_SV_EEEEENS5_IJNS4_10UnderscoreESY_SY_EEEEENS4_23SM90_TMA_LOAD_MULTICASTENS4_14ComposedLayoutINS4_7SwizzleILi3ELi4ELi3EEENS4_18smem_ptr_flag_bitsILi32EEENST_INS5_IJNSA_ILi8EEESH_EEENS5_IJSH_SC_EEEEEEEvNS4_8identityES11_S1B_vS1C_EENS_8epilogue10collective6detail29Sm90TmaWarpSpecializedAdapterINS1F_15DefaultEpilogueISJ_SK_SK_NS1E_6thread17LinearCombinationISJ_Li1EffLNS1J_9ScaleType4KindE0ELNS_15FloatRoundStyleE2ESJ_EENS1_15EpilogueDefaultEEEEEvvEEEEvNT_6ParamsE)
        /*0020*/ 	.word	0x00000008
.L_19:


//--------------------- .nv.compat                --------------------------
	.section	.nv.compat,"",@"SHT_CUDA_COMPAT_INFO"
	.align	4
        /*0000*/ 	.byte	0x02, 0x09, 0x01, 0x00, 0x02, 0x02, 0x04, 0x00, 0x02, 0x05, 0x05, 0x00, 0x03, 0x07, 0x01, 0x01
        /*0010*/ 	.byte	0x02, 0x03, 0x01, 0x00, 0x02, 0x06, 0x01, 0x00, 0x04, 0x0b, 0x08, 0x00, 0x00, 0x00, 0x00, 0x00
        /*0020*/ 	.byte	0x00, 0x00, 0x00, 0x00


//--------------------- .nv.info._ZN7cutlass13device_kernelINS_4gemm6kernel13GemmUniversalIN4cute5tupleIJiiiiEEENS1_10collective13CollectiveMmaINS1_34MainloopSm90TmaGmmaWarpSpecializedILi5ENS5_IJNS4_1CILi2EEESB_NSA_ILi1EEEEEENS1_32KernelTmaWarpSpecializedPingpongEEENS5_IJNSA_ILi64EEESG_NSA_ILi32EEEEEENS_10tfloat32_tENS5_IJlSC_lEEESJ_SK_NS4_8TiledMMAINS4_8MMA_AtomIJNS4_4SM904GMMA29MMA_64x64x8_F32TF32TF32_SS_TNILNSO_7ScaleInE1ELSQ_1EEEEEENS4_6LayoutINS5_IJSC_SC_SC_EEENS5_IJNSA_ILi0EEESV_SV_EEEEENS5_IJNS4_10UnderscoreESY_SY_EEEEENS4_23SM90_TMA_LOAD_MULTICASTENS4_14ComposedLayoutINS4_7SwizzleILi3ELi4ELi3EEENS4_18smem_ptr_flag_bitsILi32EEENST_INS5_IJNSA_ILi8EEESH_EEENS5_IJSH_SC_EEEEEEEvNS4_8identityES11_S1B_vS1C_EENS_8epilogue10collective6detail29Sm90TmaWarpSpecializedAdapterINS1F_15DefaultEpilogueISJ_SK_SK_NS1E_6thread17LinearCombinationISJ_Li1EffLNS1J_9ScaleType4KindE0ELNS_15FloatRoundStyleE2ESJ_EENS1_15EpilogueDefaultEEEEEvvEEEEvNT_6ParamsE --------------------------
	.section	.nv.info._ZN7cutlass13device_kernelINS_4gemm6kernel13GemmUniversalIN4cute5tupleIJiiiiEEENS1_10collective13CollectiveMmaINS1_34MainloopSm90TmaGmmaWarpSpecializedILi5ENS5_IJNS4_1CILi2EEESB_NSA_ILi1EEEEEENS1_32KernelTmaWarpSpecializedPingpongEEENS5_IJNSA_ILi64EEESG_NSA_ILi32EEEEEENS_10tfloat32_tENS5_IJlSC_lEEESJ_SK_NS4_8TiledMMAINS4_8MMA_AtomIJNS4_4SM904GMMA29MMA_64x64x8_F32TF32TF32_SS_TNILNSO_7ScaleInE1ELSQ_1EEEEEENS4_6LayoutINS5_IJSC_SC_SC_EEENS5_IJNSA_ILi0EEESV_SV_EEEEENS5_IJNS4_10UnderscoreESY_SY_EEEEENS4_23SM90_TMA_LOAD_MULTICASTENS4_14ComposedLayoutINS4_7SwizzleILi3ELi4ELi3EEENS4_18smem_ptr_flag_bitsILi32EEENST_INS5_IJNSA_ILi8EEESH_EEENS5_IJSH_SC_EEEEEEEvNS4_8identityES11_S1B_vS1C_EENS_8epilogue10collective6detail29Sm90TmaWarpSpecializedAdapterINS1F_15DefaultEpilogueISJ_SK_SK_NS1E_6thread17LinearCombinationISJ_Li1EffLNS1J_9ScaleType4KindE0ELNS_15FloatRoundStyleE2ESJ_EENS1_15EpilogueDefaultEEEEEvvEEEEvNT_6ParamsE,"",@"SHT_CUDA_INFO"
	.sectionflags	@""
	.align	4


	//----- nvinfo : EIATTR_CUDA_API_VERSION
	.align		4
        /*0000*/ 	.byte	0x04, 0x37
        /*0002*/ 	.short	(.L_21 - .L_20)
.L_20:
        /*0004*/ 	.word	0x00000082


	//----- nvinfo : EIATTR_KPARAM_INFO
	.align		4
.L_21:
        /*0008*/ 	.byte	0x04, 0x17
        /*000a*/ 	.short	(.L_23 - .L_22)
.L_22:
        /*000c*/ 	.word	0x00000000
        /*0010*/ 	.short	0x0000
        /*0012*/ 	.short	0x0070
        /*0014*/ 	.byte	0x00, 0xf0, 0x01, 0x10


	//----- nvinfo : EIATTR_SPARSE_MMA_MASK
	.align		4
.L_23:
        /*0018*/ 	.byte	0x03, 0x50
        /*001a*/ 	.short	0x0000


	//----- nvinfo : EIATTR_MAXREG_COUNT
	.align		4
        /*001c*/ 	.byte	0x03, 0x1b
        /*001e*/ 	.short	0x00a8


	//----- nvinfo : EIATTR_NUM_BARRIERS
	.align		4
        /*0020*/ 	.byte	0x02, 0x4c
        /*0022*/ 	.byte	0x01
	.zero		1


	//----- nvinfo : EIATTR_EXTERNS
	.align		4
        /*0024*/ 	.byte	0x04, 0x0f
        /*0026*/ 	.short	(.L_25 - .L_24)


	//   ....[0]....
	.align		4
.L_24:
        /*0028*/ 	.word	index@(__assertfail)


	//----- nvinfo : EIATTR_ANNOTATIONS
	.align		4
.L_25:
        /*002c*/ 	.byte	0x04, 0x55
        /*002e*/ 	.short	(.L_27 - .L_26)


	//   ....[0]....
.L_26:
        /*0030*/ 	.word	0x00000001
        /*0034*/ 	.byte	0xd0, 0x0d, 0x00, 0x00, 0x01, 0x00, 0x00, 0x00, 0xa0, 0x45, 0x00, 0x00, 0x01, 0x00, 0x00, 0x00
        /*0044*/ 	.byte	0x20, 0x53, 0x00, 0x00


	//----- nvinfo : EIATTR_MERCURY_ISA_VERSION
	.align		4
.L_27:
        /*0048*/ 	.byte	0x03, 0x5f
        /*004a*/ 	.short	0x0101


	//----- nvinfo : EIATTR_INT_WARP_WIDE_INSTR_OFFSETS
	.align		4
        /*004c*/ 	.byte	0x04, 0x31
        /*004e*/ 	.short	(.L_29 - .L_28)


	//   ....[0]....
.L_28:
        /*0050*/ 	.word	0x00000550


	//   ....[1]....
        /*0054*/ 	.word	0x00000580


	//   ....[2]....
        /*0058*/ 	.word	0x000005c0


	//   ....[3]....
        /*005c*/ 	.word	0x000006f0


	//   ....[4]....
        /*0060*/ 	.word	0x00000700


	//   ....[5]....
        /*0064*/ 	.word	0x00000710


	//   ....[6]....
        /*0068*/ 	.word	0x000007b0


	//   ....[7]....
        /*006c*/ 	.word	0x000007f0


	//   ....[8]....
        /*0070*/ 	.word	0x00002040


	//----- nvinfo : EIATTR_COOP_GROUP_MASK_REGIDS
	.align		4
.L_29:
        /*0074*/ 	.byte	0x04, 0x29
        /*0076*/ 	.short	(.L_31 - .L_30)


	//   ....[0]....
.L_30:
        /*0078*/ 	.word	0xffffffff


	//   ....[1]....
        /*007c*/ 	.word	0xffffffff


	//   ....[2]....
        /*0080*/ 	.word	0xffffffff


	//   ....[3]....
        /*0084*/ 	.word	0xffffffff


	//   ....[4]....
        /*0088*/ 	.word	0xffffffff


	//   ....[5]....
        /*008c*/ 	.word	0xffffffff


	//   ....[6]....
        /*0090*/ 	.word	0xffffffff


	//----- nvinfo : EIATTR_COOP_GROUP_INSTR_OFFSETS
	.align		4
.L_31:
        /*0094*/ 	.byte	0x04, 0x28
        /*0096*/ 	.short	(.L_33 - .L_32)


	//   ....[0]....
.L_32:
        /*0098*/ 	.word	0x00000070


	//   ....[1]....
        /*009c*/ 	.word	0x00000080


	//   ....[2]....
        /*00a0*/ 	.word	0x00000140


	//   ....[3]....
        /*00a4*/ 	.word	0x00000310


	//   ....[4]....
        /*00a8*/ 	.word	0x00000350


	//   ....[5]....
        /*00ac*/ 	.word	0x00000730


	//   ....[6]....
        /*00b0*/ 	.word	0x00000970


	//----- nvinfo : EIATTR_REG_RECONFIG
	.align		4
.L_33:
        /*00b4*/ 	.byte	0x01, 0x54
	.zero		2


	//----- nvinfo : EIATTR_SYSCALL_OFFSETS
	.align		4
        /*00b8*/ 	.byte	0x04, 0x46
        /*00ba*/ 	.short	(.L_35 - .L_34)


	//   ....[0]....
.L_34:
        /*00bc*/ 	.word	0x00001880


	//----- nvinfo : EIATTR_MBARRIER_INSTR_OFFSETS
	.align		4
.L_35:
        /*00c0*/ 	.byte	0x04, 0x39
        /*00c2*/ 	.short	(.L_37 - .L_36)


	//   ....[0]....
.L_36:
        /*00c4*/ 	.word	0x00000260
        /*00c8*/ 	.word	0x000000ff
        /*00cc*/ 	.word	0x00000000
        /*00d0*/ 	.short	0x0100
        /*00d2*/ 	.byte	0x08
	.zero		1


	//   ....[1]....
        /*00d4*/ 	.word	0x00000270
        /*00d8*/ 	.word	0x000000ff
        /*00dc*/ 	.word	0x00000028
        /*00e0*/ 	.short	0x0100
        /*00e2*/ 	.byte	0x08
	.zero		1


	//   ....[2]....
        /*00e4*/ 	.word	0x00000280
        /*00e8*/ 	.word	0x000000ff
        /*00ec*/ 	.word	0x00000008
        /*00f0*/ 	.short	0x0100
        /*00f2*/ 	.byte	0x08
	.zero		1


	//   ....[3]....
        /*00f4*/ 	.word	0x00000290
        /*00f8*/ 	.word	0x000000ff
        /*00fc*/ 	.word	0x00000030
        /*0100*/ 	.short	0x0100
        /*0102*/ 	.byte	0x08
	.zero		1


	//   ....[4]....
        /*0104*/ 	.word	0x000002a0
        /*0108*/ 	.word	0x000000ff
        /*010c*/ 	.word	0x00000010
        /*0110*/ 	.short	0x0100
        /*0112*/ 	.byte	0x08
	.zero		1


	//   ....[5]....
        /*0114*/ 	.word	0x000002b0
        /*0118*/ 	.word	0x000000ff
        /*011c*/ 	.word	0x00000038
        /*0120*/ 	.short	0x0100
        /*0122*/ 	.byte	0x08
	.zero		1


	//   ....[6]....
        /*0124*/ 	.word	0x000002c0
        /*0128*/ 	.word	0x000000ff
        /*012c*/ 	.word	0x00000018
        /*0130*/ 	.short	0x0100
        /*0132*/ 	.byte	0x08
	.zero		1


	//   ....[7]....
        /*0134*/ 	.word	0x000002d0
        /*0138*/ 	.word	0x000000ff
        /*013c*/ 	.word	0x00000040
        /*0140*/ 	.short	0x0100
        /*0142*/ 	.byte	0x08
	.zero		1


	//   ....[8]....
        /*0144*/ 	.word	0x000002e0
        /*0148*/ 	.word	0x000000ff
        /*014c*/ 	.word	0x00000020
        /*0150*/ 	.short	0x0100
        /*0152*/ 	.byte	0x08
	.zero		1


	//   ....[9]....
        /*0154*/ 	.word	0x000002f0
        /*0158*/ 	.word	0x000000ff
        /*015c*/ 	.word	0x00000048
        /*0160*/ 	.short	0x0100
        /*0162*/ 	.byte	0x08
	.zero		1


	//   ....[10]....
        /*0164*/ 	.word	0x00000820
        /*0168*/ 	.word	0x000000ff
        /*016c*/ 	.word	0x00000080
        /*0170*/ 	.short	0x0100
        /*0172*/ 	.byte	0x08
	.zero		1


	//   ....[11]....
        /*0174*/ 	.word	0x000008b0
        /*0178*/ 	.word	0x000000ff
        /*017c*/ 	.word	0x00000088
        /*0180*/ 	.short	0x0100
        /*0182*/ 	.byte	0x08
	.zero		1


	//   ....[12]....
        /*0184*/ 	.word	0x000008f0
        /*0188*/ 	.word	0x000000ff
        /*018c*/ 	.word	0x00000060
        /*0190*/ 	.short	0x0100
        /*0192*/ 	.byte	0x09
	.zero		1


	//   ....[13]....
        /*0194*/ 	.word	0x00000900
        /*0198*/ 	.word	0x000000ff
        /*019c*/ 	.word	0x00000068
        /*01a0*/ 	.short	0x0100
        /*01a2*/ 	.byte	0x09
	.zero		1


	//   ....[14]....
        /*01a4*/ 	.word	0x00000910
        /*01a8*/ 	.word	0x000000ff
        /*01ac*/ 	.word	0x00000070
        /*01b0*/ 	.short	0x0100
        /*01b2*/ 	.byte	0x09
	.zero		1


	//   ....[15]....
        /*01b4*/ 	.word	0x00000920
        /*01b8*/ 	.word	0x000000ff
        /*01bc*/ 	.word	0x00000078
        /*01c0*/ 	.short	0x0100
        /*01c2*/ 	.byte	0x09
	.zero		1


	//   ....[16]....
        /*01c4*/ 	.word	0x00001760
        /*01c8*/ 	.word	0x0000003f
        /*01cc*/ 	.word	0x00000000
        /*01d0*/ 	.short	0x010a
        /*01d2*/ 	.byte	0x2a
	.zero		1


	//   ....[17]....
        /*01d4*/ 	.word	0x00001900
        /*01d8*/ 	.word	0x00000003
        /*01dc*/ 	.word	0x00000000
        /*01e0*/ 	.short	0x010a
        /*01e2*/ 	.byte	0x3f
	.zero		1


	//   ....[18]....
        /*01e4*/ 	.word	0x00001940
        /*01e8*/ 	.word	0x00000003
        /*01ec*/ 	.word	0x00000000
        /*01f0*/ 	.short	0x010a
        /*01f2*/ 	.byte	0x3f
	.zero		1


	//   ....[19]....
        /*01f4*/ 	.word	0x00001c40
        /*01f8*/ 	.word	0x000000ff
        /*01fc*/ 	.word	0x00000000
        /*0200*/ 	.short	0x010a
        /*0202*/ 	.byte	0x04
	.zero		1


	//   ....[20]....
        /*0204*/ 	.word	0x00001c80
        /*0208*/ 	.word	0x000000ff
        /*020c*/ 	.word	0x00000000
        /*0210*/ 	.short	0x010a
        /*0212*/ 	.byte	0x04
	.zero		1


	//   ....[21]....
        /*0214*/ 	.word	0x00001ee0
        /*0218*/ 	.word	0x00000005
        /*021c*/ 	.word	0x00000000
        /*0220*/ 	.short	0x0101
        /*0222*/ 	.byte	0x3f
	.zero		1


	//   ....[22]....
        /*0224*/ 	.word	0x00001fe0
        /*0228*/ 	.word	0x00000040
        /*022c*/ 	.word	0x00000000
        /*0230*/ 	.short	0x0101
        /*0232*/ 	.byte	0x2f
	.zero		1


	//   ....[23]....
        /*0234*/ 	.word	0x000020e0
        /*0238*/ 	.word	0x00000003
        /*023c*/ 	.word	0x00000000
        /*0240*/ 	.short	0x0101
        /*0242*/ 	.byte	0x3f
	.zero		1


	//   ....[24]....
        /*0244*/ 	.word	0x000021a0
        /*0248*/ 	.word	0x0000003f
        /*024c*/ 	.word	0x00000010
        /*0250*/ 	.short	0x010a
        /*0252*/ 	.byte	0x2a
	.zero		1


	//   ....[25]....
        /*0254*/ 	.word	0x000045c0
        /*0258*/ 	.word	0x00000042
        /*025c*/ 	.word	0x00000000
        /*0260*/ 	.short	0x0101
        /*0262*/ 	.byte	0x2f
	.zero		1


	//   ....[26]....
        /*0264*/ 	.word	0x00005030
        /*0268*/ 	.word	0x0000000a
        /*026c*/ 	.word	0x00000028
        /*0270*/ 	.short	0x010a
        /*0272*/ 	.byte	0x3f
	.zero		1


	//   ....[27]....
        /*0274*/ 	.word	0x00005430
        /*0278*/ 	.word	0x00000005
        /*027c*/ 	.word	0x00000088
        /*0280*/ 	.short	0x0101
        /*0282*/ 	.byte	0x3f
	.zero		1


	//   ....[28]....
        /*0284*/ 	.word	0x00005bb0
        /*0288*/ 	.word	0x00000009
        /*028c*/ 	.word	0x00000000
        /*0290*/ 	.short	0x010a
        /*0292*/ 	.byte	0x3f
	.zero		1


	//   ....[29]....
        /*0294*/ 	.word	0x00005c30
        /*0298*/ 	.word	0x00000008
        /*029c*/ 	.word	0x00000000
        /*02a0*/ 	.short	0x010a
        /*02a2*/ 	.byte	0x3f
	.zero		1


	//   ....[30]....
        /*02a4*/ 	.word	0x00005cc0
        /*02a8*/ 	.word	0x00000009
        /*02ac*/ 	.word	0x00000000
        /*02b0*/ 	.short	0x010a
        /*02b2*/ 	.byte	0x3f
	.zero		1


	//   ....[31]....
        /*02b4*/ 	.word	0x00005d50
        /*02b8*/ 	.word	0x00000006
        /*02bc*/ 	.word	0x00000000
        /*02c0*/ 	.short	0x010a
        /*02c2*/ 	.byte	0x3f
	.zero		1


	//   ....[32]....
        /*02c4*/ 	.word	0x00005de0
        /*02c8*/ 	.word	0x00000003
        /*02cc*/ 	.word	0x00000000
        /*02d0*/ 	.short	0x010a
        /*02d2*/ 	.byte	0x3f
	.zero		1


	//   ....[33]....
        /*02d4*/ 	.word	0x00005e40
        /*02d8*/ 	.word	0x00000041
        /*02dc*/ 	.word	0x00000000
        /*02e0*/ 	.short	0x010a
        /*02e2*/ 	.byte	0x3f
	.zero		1


	//   ....[34]....
        /*02e4*/ 	.word	0x00005e90
        /*02e8*/ 	.word	0x00000003
        /*02ec*/ 	.word	0x00000000
        /*02f0*/ 	.short	0x010a
        /*02f2*/ 	.byte	0x3f
	.zero		1


	//   ....[35]....
        /*02f4*/ 	.word	0x00005ef0
        /*02f8*/ 	.word	0x00000005
        /*02fc*/ 	.word	0x00000000
        /*0300*/ 	.short	0x010a
        /*0302*/ 	.byte	0x3f
	.zero		1


	//   ....[36]....
        /*0304*/ 	.word	0x00005f40
        /*0308*/ 	.word	0x00000041
        /*030c*/ 	.word	0x00000010
        /*0310*/ 	.short	0x010a
        /*0312*/ 	.byte	0x3f
	.zero		1


	//   ....[37]....
        /*0314*/ 	.word	0x00006010
        /*0318*/ 	.word	0x0000000a
        /*031c*/ 	.word	0x00000028
        /*0320*/ 	.short	0x010a
        /*0322*/ 	.byte	0x3f
	.zero		1


	//   ....[38]....
        /*0324*/ 	.word	0x000060e0
        /*0328*/ 	.word	0x00000009
        /*032c*/ 	.word	0x00000000
        /*0330*/ 	.short	0x010a
        /*0332*/ 	.byte	0x3f
	.zero		1


	//   ....[39]....
        /*0334*/ 	.word	0x00006130
        /*0338*/ 	.word	0x00000008
        /*033c*/ 	.word	0x00000000
        /*0340*/ 	.short	0x010a
        /*0342*/ 	.byte	0x3f
	.zero		1


	//   ....[40]....
        /*0344*/ 	.word	0x00006180
        /*0348*/ 	.word	0x00000009
        /*034c*/ 	.word	0x00000000
        /*0350*/ 	.short	0x010a
        /*0352*/ 	.byte	0x3f
	.zero		1


	//   ....[41]....
        /*0354*/ 	.word	0x000061d0
        /*0358*/ 	.word	0x00000006
        /*035c*/ 	.word	0x00000000
        /*0360*/ 	.short	0x010a
        /*0362*/ 	.byte	0x3f
	.zero		1


	//----- nvinfo : EIATTR_NUM_MBARRIERS
	.align		4
.L_37:
        /*0364*/ 	.byte	0x03, 0x38
        /*0366*/ 	.short	0x0010


	//----- nvinfo : EIATTR_EXIT_INSTR_OFFSETS
	.align		4
        /*0368*/ 	.byte	0x04, 0x1c
        /*036a*/ 	.short	(.L_39 - .L_38)


	//   ....[0]....
.L_38:
        /*036c*/ 	.word	0x00001410


	//   ....[1]....
        /*0370*/ 	.word	0x00001470


	//   ....[2]....
        /*0374*/ 	.word	0x00004c50


	//   ....[3]....
        /*0378*/ 	.word	0x00004c80


	//   ....[4]....
        /*037c*/ 	.word	0x00005e30


	//----- nvinfo : EIATTR_MAX_THREADS
	.align		4
.L_39:
        /*0380*/ 	.byte	0x04, 0x05
        /*0382*/ 	.short	(.L_41 - .L_40)
.L_40:
        /*0384*/ 	.word	0x00000180
        /*0388*/ 	.word	0x00000001
        /*038c*/ 	.word	0x00000001


	//----- nvinfo : EIATTR_CRS_STACK_SIZE
	.align		4
.L_41:
        /*0390*/ 	.byte	0x04, 0x1e
        /*0392*/ 	.short	(.L_43 - .L_42)
.L_42:
        /*0394*/ 	.word	0x00000000


	//----- nvinfo : EIATTR_CBANK_PARAM_SIZE
	.align		4
.L_43:
        /*0398*/ 	.byte	0x03, 0x19
        /*039a*/ 	.short	0x0470


	//----- nvinfo : EIATTR_PARAM_CBANK
	.align		4
        /*039c*/ 	.byte	0x04, 0x0a
        /*039e*/ 	.short	(.L_45 - .L_44)
	.align		4
.L_44:
        /*03a0*/ 	.word	index@(.nv.constant0._ZN7cutlass13device_kernelINS_4gemm6kernel13GemmUniversalIN4cute5tupleIJiiiiEEENS1_10collective13CollectiveMmaINS1_34MainloopSm90TmaGmmaWarpSpecializedILi5ENS5_IJNS4_1CILi2EEESB_NSA_ILi1EEEEEENS1_32KernelTmaWarpSpecializedPingpongEEENS5_IJNSA_ILi64EEESG_NSA_ILi32EEEEEENS_10tfloat32_tENS5_IJlSC_lEEESJ_SK_NS4_8TiledMMAINS4_8MMA_AtomIJNS4_4SM904GMMA29MMA_64x64x8_F32TF32TF32_SS_TNILNSO_7ScaleInE1ELSQ_1EEEEEENS4_6LayoutINS5_IJSC_SC_SC_EEENS5_IJNSA_ILi0EEESV_SV_EEEEENS5_IJNS4_10UnderscoreESY_SY_EEEEENS4_23SM90_TMA_LOAD_MULTICASTENS4_14ComposedLayoutINS4_7SwizzleILi3ELi4ELi3EEENS4_18smem_ptr_flag_bitsILi32EEENST_INS5_IJNSA_ILi8EEESH_EEENS5_IJSH_SC_EEEEEEEvNS4_8identityES11_S1B_vS1C_EENS_8epilogue10collective6detail29Sm90TmaWarpSpecializedAdapterINS1F_15DefaultEpilogueISJ_SK_SK_NS1E_6thread17LinearCombinationISJ_Li1EffLNS1J_9ScaleType4KindE0ELNS_15FloatRoundStyleE2ESJ_EENS1_15EpilogueDefaultEEEEEvvEEEEvNT_6ParamsE)
        /*03a4*/ 	.short	0x0210
        /*03a6*/ 	.short	0x0470


	//----- nvinfo : EIATTR_SW_WAR
	.align		4
.L_45:
        /*03a8*/ 	.byte	0x04, 0x36
        /*03aa*/ 	.short	(.L_47 - .L_46)
.L_46:
        /*03ac*/ 	.word	0x00000008
.L_47:


//--------------------- .nv.callgraph             --------------------------
	.section	.nv.callgraph,"",@"SHT_CUDA_CALLGRAPH"
	.align	4
	.sectionentsize	8
	.align		4
        /*0000*/ 	.word	0x00000000
	.align		4
        /*0004*/ 	.word	0xffffffff
	.align		4
        /*0008*/ 	.word	index@(_ZN7cutlass13device_kernelINS_4gemm6kernel13GemmUniversalIN4cute5tupleIJiiiiEEENS1_10collective13CollectiveMmaINS1_34MainloopSm90TmaGmmaWarpSpecializedILi5ENS5_IJNS4_1CILi2EEESB_NSA_ILi1EEEEEENS1_32KernelTmaWarpSpecializedPingpongEEENS5_IJNSA_ILi64EEESG_NSA_ILi32EEEEEENS_10tfloat32_tENS5_IJlSC_lEEESJ_SK_NS4_8TiledMMAINS4_8MMA_AtomIJNS4_4SM904GMMA29MMA_64x64x8_F32TF32TF32_SS_TNILNSO_7ScaleInE1ELSQ_1EEEEEENS4_6LayoutINS5_IJSC_SC_SC_EEENS5_IJNSA_ILi0EEESV_SV_EEEEENS5_IJNS4_10UnderscoreESY_SY_EEEEENS4_23SM90_TMA_LOAD_MULTICASTENS4_14ComposedLayoutINS4_7SwizzleILi3ELi4ELi3EEENS4_18smem_ptr_flag_bitsILi32EEENST_INS5_IJNSA_ILi8EEESH_EEENS5_IJSH_SC_EEEEEEEvNS4_8identityES11_S1B_vS1C_EENS_8epilogue10collective6detail29Sm90TmaWarpSpecializedAdapterINS1F_15DefaultEpilogueISJ_SK_SK_NS1E_6thread17LinearCombinationISJ_Li1EffLNS1J_9ScaleType4KindE0ELNS_15FloatRoundStyleE2ESJ_EENS1_15EpilogueDefaultEEEEEvvEEEEvNT_6ParamsE)
	.align		4
        /*000c*/ 	.word	index@(__assertfail)
	.align		4
        /*0010*/ 	.word	0x00000000
	.align		4
        /*0014*/ 	.word	0xfffffffe
	.align		4
        /*0018*/ 	.word	0x00000000
	.align		4
        /*001c*/ 	.word	0xfffffffd
	.align		4
        /*0020*/ 	.word	0x00000000
	.align		4
        /*0024*/ 	.word	0xfffffffc


//--------------------- .nv.constant4             --------------------------
	.section	.nv.constant4,"a",@progbits
	.align	8
	.align		8
.nv.constant4:
        /*0000*/ 	.dword	__assertfail
	.align		8
        /*0008*/ 	.dword	__unnamed_1
	.align		8
        /*0010*/ 	.dword	_ZN39_INTERNAL_3f3ae631_4_k_cu_21612349_68584cuda3std3__45__cpo5beginE
	.align		8
        /*0018*/ 	.dword	_ZN39_INTERNAL_3f3ae631_4_k_cu_21612349_68584cuda3std3__45__cpo3endE
	.align		8
        /*0020*/ 	.dword	_ZN39_INTERNAL_3f3ae631_4_k_cu_21612349_68584cuda3std3__45__cpo6cbeginE
	.align		8
        /*0028*/ 	.dword	_ZN39_INTERNAL_3f3ae631_4_k_cu_21612349_68584cuda3std3__45__cpo4cendE
	.align		8
        /*0030*/ 	.dword	_ZN39_INTERNAL_3f3ae631_4_k_cu_21612349_68584cuda3std3__441_GLOBAL__N__3f3ae631_4_k_cu_21612349_68586ignoreE
	.align		8
        /*0038*/ 	.dword	_ZN39_INTERNAL_3f3ae631_4_k_cu_21612349_68584cuda3std3__419piecewise_constructE
	.align		8
        /*0040*/ 	.dword	_ZN39_INTERNAL_3f3ae631_4_k_cu_21612349_68584cuda3std3__48in_placeE
	.align		8
        /*0048*/ 	.dword	_ZN39_INTERNAL_3f3ae631_4_k_cu_21612349_68584cuda3std6ranges3__45__cpo4swapE
	.align		8
        /*0050*/ 	.dword	_ZN39_INTERNAL_3f3ae631_4_k_cu_21612349_68584cuda3std6ranges3__45__cpo9iter_moveE
	.align		8
        /*0058*/ 	.dword	_ZN39_INTERNAL_3f3ae631_4_k_cu_21612349_68584cute7productE
	.align		8
        /*0060*/ 	.dword	_ZN39_INTERNAL_3f3ae631_4_k_cu_21612349_68584cute1_E
	.align		8
        /*0068*/ 	.dword	$str$22
	.align		8
        /*0070*/ 	.dword	$str$23


//--------------------- .text._ZN7cutlass13device_kernelINS_4gemm6kernel13GemmUniversalIN4cute5tupleIJiiiiEEENS1_10collective13CollectiveMmaINS1_34MainloopSm90TmaGmmaWarpSpecializedILi5ENS5_IJNS4_1CILi2EEESB_NSA_ILi1EEEEEENS1_32KernelTmaWarpSpecializedPingpongEEENS5_IJNSA_ILi64EEESG_NSA_ILi32EEEEEENS_10tfloat32_tENS5_IJlSC_lEEESJ_SK_NS4_8TiledMMAINS4_8MMA_AtomIJNS4_4SM904GMMA29MMA_64x64x8_F32TF32TF32_SS_TNILNSO_7ScaleInE1ELSQ_1EEEEEENS4_6LayoutINS5_IJSC_SC_SC_EEENS5_IJNSA_ILi0EEESV_SV_EEEEENS5_IJNS4_10UnderscoreESY_SY_EEEEENS4_23SM90_TMA_LOAD_MULTICASTENS4_14ComposedLayoutINS4_7SwizzleILi3ELi4ELi3EEENS4_18smem_ptr_flag_bitsILi32EEENST_INS5_IJNSA_ILi8EEESH_EEENS5_IJSH_SC_EEEEEEEvNS4_8identityES11_S1B_vS1C_EENS_8epilogue10collective6detail29Sm90TmaWarpSpecializedAdapterINS1F_15DefaultEpilogueISJ_SK_SK_NS1E_6thread17LinearCombinationISJ_Li1EffLNS1J_9ScaleType4KindE0ELNS_15FloatRoundStyleE2ESJ_EENS1_15EpilogueDefaultEEEEEvvEEEEvNT_6ParamsE --------------------------
	.section	.text._ZN7cutlass13device_kernelINS_4gemm6kernel13GemmUniversalIN4cute5tupleIJiiiiEEENS1_10collective13CollectiveMmaINS1_34MainloopSm90TmaGmmaWarpSpecializedILi5ENS5_IJNS4_1CILi2EEESB_NSA_ILi1EEEEEENS1_32KernelTmaWarpSpecializedPingpongEEENS5_IJNSA_ILi64EEESG_NSA_ILi32EEEEEENS_10tfloat32_tENS5_IJlSC_lEEESJ_SK_NS4_8TiledMMAINS4_8MMA_AtomIJNS4_4SM904GMMA29MMA_64x64x8_F32TF32TF32_SS_TNILNSO_7ScaleInE1ELSQ_1EEEEEENS4_6LayoutINS5_IJSC_SC_SC_EEENS5_IJNSA_ILi0EEESV_SV_EEEEENS5_IJNS4_10UnderscoreESY_SY_EEEEENS4_23SM90_TMA_LOAD_MULTICASTENS4_14ComposedLayoutINS4_7SwizzleILi3ELi4ELi3EEENS4_18smem_ptr_flag_bitsILi32EEENST_INS5_IJNSA_ILi8EEESH_EEENS5_IJSH_SC_EEEEEEEvNS4_8identityES11_S1B_vS1C_EENS_8epilogue10collective6detail29Sm90TmaWarpSpecializedAdapterINS1F_15DefaultEpilogueISJ_SK_SK_NS1E_6thread17LinearCombinationISJ_Li1EffLNS1J_9ScaleType4KindE0ELNS_15FloatRoundStyleE2ESJ_EENS1_15EpilogueDefaultEEEEEvvEEEEvNT_6ParamsE,"ax",@progbits
	.align	128
.text._ZN7cutlass13device_kernelINS_4gemm6kernel13GemmUniversalIN4cute5tupleIJiiiiEEENS1_10collective13CollectiveMmaINS1_34MainloopSm90TmaGmmaWarpSpecializedILi5ENS5_IJNS4_1CILi2EEESB_NSA_ILi1EEEEEENS1_32KernelTmaWarpSpecializedPingpongEEENS5_IJNSA_ILi64EEESG_NSA_ILi32EEEEEENS_10tfloat32_tENS5_IJlSC_lEEESJ_SK_NS4_8TiledMMAINS4_8MMA_AtomIJNS4_4SM904GMMA29MMA_64x64x8_F32TF32TF32_SS_TNILNSO_7ScaleInE1ELSQ_1EEEEEENS4_6LayoutINS5_IJSC_SC_SC_EEENS5_IJNSA_ILi0EEESV_SV_EEEEENS5_IJNS4_10UnderscoreESY_SY_EEEEENS4_23SM90_TMA_LOAD_MULTICASTENS4_14ComposedLayoutINS4_7SwizzleILi3ELi4ELi3EEENS4_18smem_ptr_flag_bitsILi32EEENST_INS5_IJNSA_ILi8EEESH_EEENS5_IJSH_SC_EEEEEEEvNS4_8identityES11_S1B_vS1C_EENS_8epilogue10collective6detail29Sm90TmaWarpSpecializedAdapterINS1F_15DefaultEpilogueISJ_SK_SK_NS1E_6thread17LinearCombinationISJ_Li1EffLNS1J_9ScaleType4KindE0ELNS_15FloatRoundStyleE2ESJ_EENS1_15EpilogueDefaultEEEEEvvEEEEvNT_6ParamsE:
        .type           _ZN7cutlass13device_kernelINS_4gemm6kernel13GemmUniversalIN4cute5tupleIJiiiiEEENS1_10collective13CollectiveMmaINS1_34MainloopSm90TmaGmmaWarpSpecializedILi5ENS5_IJNS4_1CILi2EEESB_NSA_ILi1EEEEEENS1_32KernelTmaWarpSpecializedPingpongEEENS5_IJNSA_ILi64EEESG_NSA_ILi32EEEEEENS_10tfloat32_tENS5_IJlSC_lEEESJ_SK_NS4_8TiledMMAINS4_8MMA_AtomIJNS4_4SM904GMMA29MMA_64x64x8_F32TF32TF32_SS_TNILNSO_7ScaleInE1ELSQ_1EEEEEENS4_6LayoutINS5_IJSC_SC_SC_EEENS5_IJNSA_ILi0EEESV_SV_EEEEENS5_IJNS4_10UnderscoreESY_SY_EEEEENS4_23SM90_TMA_LOAD_MULTICASTENS4_14ComposedLayoutINS4_7SwizzleILi3ELi4ELi3EEENS4_18smem_ptr_flag_bitsILi32EEENST_INS5_IJNSA_ILi8EEESH_EEENS5_IJSH_SC_EEEEEEEvNS4_8identityES11_S1B_vS1C_EENS_8epilogue10collective6detail29Sm90TmaWarpSpecializedAdapterINS1F_15DefaultEpilogueISJ_SK_SK_NS1E_6thread17LinearCombinationISJ_Li1EffLNS1J_9ScaleType4KindE0ELNS_15FloatRoundStyleE2ESJ_EENS1_15EpilogueDefaultEEEEEvvEEEEvNT_6ParamsE,@function
        .size           _ZN7cutlass13device_kernelINS_4gemm6kernel13GemmUniversalIN4cute5tupleIJiiiiEEENS1_10collective13CollectiveMmaINS1_34MainloopSm90TmaGmmaWarpSpecializedILi5ENS5_IJNS4_1CILi2EEESB_NSA_ILi1EEEEEENS1_32KernelTmaWarpSpecializedPingpongEEENS5_IJNSA_ILi64EEESG_NSA_ILi32EEEEEENS_10tfloat32_tENS5_IJlSC_lEEESJ_SK_NS4_8TiledMMAINS4_8MMA_AtomIJNS4_4SM904GMMA29MMA_64x64x8_F32TF32TF32_SS_TNILNSO_7ScaleInE1ELSQ_1EEEEEENS4_6LayoutINS5_IJSC_SC_SC_EEENS5_IJNSA_ILi0EEESV_SV_EEEEENS5_IJNS4_10UnderscoreESY_SY_EEEEENS4_23SM90_TMA_LOAD_MULTICASTENS4_14ComposedLayoutINS4_7SwizzleILi3ELi4ELi3EEENS4_18smem_ptr_flag_bitsILi32EEENST_INS5_IJNSA_ILi8EEESH_EEENS5_IJSH_SC_EEEEEEEvNS4_8identityES11_S1B_vS1C_EENS_8epilogue10collective6detail29Sm90TmaWarpSpecializedAdapterINS1F_15DefaultEpilogueISJ_SK_SK_NS1E_6thread17LinearCombinationISJ_Li1EffLNS1J_9ScaleType4KindE0ELNS_15FloatRoundStyleE2ESJ_EENS1_15EpilogueDefaultEEEEEvvEEEEvNT_6ParamsE,(.L_x_139 - _ZN7cutlass13device_kernelINS_4gemm6kernel13GemmUniversalIN4cute5tupleIJiiiiEEENS1_10collective13CollectiveMmaINS1_34MainloopSm90TmaGmmaWarpSpecializedILi5ENS5_IJNS4_1CILi2EEESB_NSA_ILi1EEEEEENS1_32KernelTmaWarpSpecializedPingpongEEENS5_IJNSA_ILi64EEESG_NSA_ILi32EEEEEENS_10tfloat32_tENS5_IJlSC_lEEESJ_SK_NS4_8TiledMMAINS4_8MMA_AtomIJNS4_4SM904GMMA29MMA_64x64x8_F32TF32TF32_SS_TNILNSO_7ScaleInE1ELSQ_1EEEEEENS4_6LayoutINS5_IJSC_SC_SC_EEENS5_IJNSA_ILi0EEESV_SV_EEEEENS5_IJNS4_10UnderscoreESY_SY_EEEEENS4_23SM90_TMA_LOAD_MULTICASTENS4_14ComposedLayoutINS4_7SwizzleILi3ELi4ELi3EEENS4_18smem_ptr_flag_bitsILi32EEENST_INS5_IJNSA_ILi8EEESH_EEENS5_IJSH_SC_EEEEEEEvNS4_8identityES11_S1B_vS1C_EENS_8epilogue10collective6detail29Sm90TmaWarpSpecializedAdapterINS1F_15DefaultEpilogueISJ_SK_SK_NS1E_6thread17LinearCombinationISJ_Li1EffLNS1J_9ScaleType4KindE0ELNS_15FloatRoundStyleE2ESJ_EENS1_15EpilogueDefaultEEEEEvvEEEEvNT_6ParamsE)
        .other          _ZN7cutlass13device_kernelINS_4gemm6kernel13GemmUniversalIN4cute5tupleIJiiiiEEENS1_10collective13CollectiveMmaINS1_34MainloopSm90TmaGmmaWarpSpecializedILi5ENS5_IJNS4_1CILi2EEESB_NSA_ILi1EEEEEENS1_32KernelTmaWarpSpecializedPingpongEEENS5_IJNSA_ILi64EEESG_NSA_ILi32EEEEEENS_10tfloat32_tENS5_IJlSC_lEEESJ_SK_NS4_8TiledMMAINS4_8MMA_AtomIJNS4_4SM904GMMA29MMA_64x64x8_F32TF32TF32_SS_TNILNSO_7ScaleInE1ELSQ_1EEEEEENS4_6LayoutINS5_IJSC_SC_SC_EEENS5_IJNSA_ILi0EEESV_SV_EEEEENS5_IJNS4_10UnderscoreESY_SY_EEEEENS4_23SM90_TMA_LOAD_MULTICASTENS4_14ComposedLayoutINS4_7SwizzleILi3ELi4ELi3EEENS4_18smem_ptr_flag_bitsILi32EEENST_INS5_IJNSA_ILi8EEESH_EEENS5_IJSH_SC_EEEEEEEvNS4_8identityES11_S1B_vS1C_EENS_8epilogue10collective6detail29Sm90TmaWarpSpecializedAdapterINS1F_15DefaultEpilogueISJ_SK_SK_NS1E_6thread17LinearCombinationISJ_Li1EffLNS1J_9ScaleType4KindE0ELNS_15FloatRoundStyleE2ESJ_EENS1_15EpilogueDefaultEEEEEvvEEEEvNT_6ParamsE,@"STO_CUDA_ENTRY STV_DEFAULT"
_ZN7cutlass13device_kernelINS_4gemm6kernel13GemmUniversalIN4cute5tupleIJiiiiEEENS1_10collective13CollectiveMmaINS1_34MainloopSm90TmaGmmaWarpSpecializedILi5ENS5_IJNS4_1CILi2EEESB_NSA_ILi1EEEEEENS1_32KernelTmaWarpSpecializedPingpongEEENS5_IJNSA_ILi64EEESG_NSA_ILi32EEEEEENS_10tfloat32_tENS5_IJlSC_lEEESJ_SK_NS4_8TiledMMAINS4_8MMA_AtomIJNS4_4SM904GMMA29MMA_64x64x8_F32TF32TF32_SS_TNILNSO_7ScaleInE1ELSQ_1EEEEEENS4_6LayoutINS5_IJSC_SC_SC_EEENS5_IJNSA_ILi0EEESV_SV_EEEEENS5_IJNS4_10UnderscoreESY_SY_EEEEENS4_23SM90_TMA_LOAD_MULTICASTENS4_14ComposedLayoutINS4_7SwizzleILi3ELi4ELi3EEENS4_18smem_ptr_flag_bitsILi32EEENST_INS5_IJNSA_ILi8EEESH_EEENS5_IJSH_SC_EEEEEEEvNS4_8identityES11_S1B_vS1C_EENS_8epilogue10collective6detail29Sm90TmaWarpSpecializedAdapterINS1F_15DefaultEpilogueISJ_SK_SK_NS1E_6thread17LinearCombinationISJ_Li1EffLNS1J_9ScaleType4KindE0ELNS_15FloatRoundStyleE2ESJ_EENS1_15EpilogueDefaultEEEEEvvEEEEvNT_6ParamsE:
[----:B------:R-:W0:Y:S02]  /*0000*/  LDC R1, c[0x0][0x28] ;  /* 0x00000a00ff017b82 */ /* 0x000e240000000800 */
[----:B0-----:R-:W-:Y:S01]  /*0010*/  VIADD R1, R1, 0xfffffff8 ;  /* 0xfffffff801017836 */ /* 0x001fe20000000000 */
[----:B------:R-:W0:Y:S01]  /*0020*/  S2R R4, SR_TID.X ;  /* 0x0000000000047919 */ /* 0x000e220000002100 */
[----:B------:R-:W-:Y:S01]  /*0030*/  ELECT P0, URZ, PT ;  /* 0x00000000003f782f */ /* 0x000fe20003800000 */
[----:B------:R-:W-:Y:S01]  /*0040*/  BSSY B0, `(.L_x_0) ;  /* 0x000000f000007945 */ /* 0x000fe20003800000 */
[--C-:B0-----:R-:W-:Y:S02]  /*0050*/  SHF.R.U32.HI R2, RZ, 0x5, R4.reuse ;  /* 0x00000005ff027819 */ /* 0x101fe40000011604 */
[----:B------:R-:W-:-:S03]  /*0060*/  SHF.R.U32.HI R7, RZ, 0x7, R4 ;  /* 0x00000007ff077819 */ /* 0x000fc60000011604 */
[----:B------:R-:W0:Y:S04]  /*0070*/  SHFL.IDX PT, R5, R2, RZ, 0x1f ;  /* 0x00001fff02057589 */ /* 0x000e2800000e0000 */
[----:B------:R1:W2:Y:S01]  /*0080*/  SHFL.IDX PT, R10, R7, RZ, 0x1f ;  /* 0x00001fff070a7589 */ /* 0x0002a200000e0000 */
[----:B0-----:R-:W-:-:S13]  /*0090*/  ISETP.NE.OR P0, PT, R5, RZ, !P0 ;  /* 0x000000ff0500720c */ /* 0x001fda0004705670 */
[----:B-12---:R-:W-:Y:S05]  /*00a0*/  @P0 BRA `(.L_x_1) ;  /* 0x0000000000200947 */ /* 0x006fea0003800000 */
[----:B------:R-:W-:Y:S02]  /*00b0*/  ULDC.64 UR4, c[0x0][0x198] ;  /* 0x0000660000047ab9 */ /* 0x000fe40000000a00 */
[----:B------:R-:W-:Y:S02]  /*00c0*/  UIADD3 UR6, UP0, UR4, 0xf0, URZ ;  /* 0x000000f004067890 */ /* 0x000fe4000ff1e03f */
[----:B------:R-:W-:Y:S02]  /*00d0*/  UIADD3 UR4, UP1, UR4, 0x1f0, URZ ;  /* 0x000001f004047890 */ /* 0x000fe4000ff3e03f */
[----:B------:R-:W-:Y:S02]  /*00e0*/  UIADD3.X UR7, URZ, UR5, URZ, UP0, !UPT ;  /* 0x000000053f077290 */ /* 0x000fe400087fe43f */
[----:B------:R-:W-:-:S07]  /*00f0*/  UIADD3.X UR5, URZ, UR5, URZ, UP1, !UPT ;  /* 0x000000053f057290 */ /* 0x000fce0008ffe43f */
[----:B------:R0:W-:Y:S02]  /*0100*/  UTMACCTL.PF [UR6] ;  /* 0x00000000060079b9 */ /* 0x0001e40008040000 */
[----:B------:R0:W-:Y:S02]  /*0110*/  UTMACCTL.PF [UR4] ;  /* 0x00000000040079b9 */ /* 0x0001e40008040000 */
[----:B0-----:R-:W-:Y:S01]  /*0120*/  NOP ;  /* 0x0000000000007918 */ /* 0x001fe20000000000 */
.L_x_1:
[----:B------:R-:W-:Y:S05]  /*0130*/  BSYNC B0 ;  /* 0x0000000000007941 */ /* 0x000fea0003800000 */
.L_x_0:
[----:B------:R-:W0:Y:S01]  /*0140*/  SHFL.IDX PT, R8, R2, RZ, 0x1f ;  /* 0x00001fff02087589 */ /* 0x000e2200000e0000 */
[----:B------:R-:W-:-:S04]  /*0150*/  SHF.R.S32.HI R3, RZ, 0x1f, R4 ;  /* 0x0000001fff037819 */ /* 0x000fc80000011404 */
[----:B------:R-:W-:Y:S02]  /*0160*/  LEA.HI R3, R3, R4, RZ, 0x7 ;  /* 0x0000000403037211 */ /* 0x000fe400078f38ff */
[----:B0-----:R-:W-:-:S13]  /*0170*/  ISETP.NE.AND P0, PT, R8, RZ, PT ;  /* 0x000000ff0800720c */ /* 0x001fda0003f05270 */
[----:B------:R-:W-:Y:S05]  /*0180*/  @P0 BRA `(.L_x_2) ;  /* 0x0000000000600947 */ /* 0x000fea0003800000 */
[----:B------:R-:W0:Y:S01]  /*0190*/  S2UR UR8, SR_CgaCtaId ;  /* 0x00000000000879c3 */ /* 0x000e220000008800 */
[----:B------:R-:W-:Y:S01]  /*01a0*/  UMOV UR4, 0x400 ;  /* 0x0000040000047882 */ /* 0x000fe20000000000 */
[----:B------:R-:W-:Y:S01]  /*01b0*/  UMOV UR5, 0x1 ;  /* 0x0000000100057882 */ /* 0x000fe20000000000 */
[----:B------:R-:W-:Y:S01]  /*01c0*/  UMOV UR6, 0x3 ;  /* 0x0000000300067882 */ /* 0x000fe20000000000 */
[----:B------:R-:W-:Y:S01]  /*01d0*/  ELECT P0, URZ, PT ;  /* 0x00000000003f782f */ /* 0x000fe20003800000 */
[----:B------:R-:W-:-:S04]  /*01e0*/  UIADD3 UR6, -UR6, 0x100000, URZ ;  /* 0x0010000006067890 */ /* 0x000fc8000fffe13f */
[----:B------:R-:W-:Y:S02]  /*01f0*/  USHF.L.U32 UR7, UR6, 0xb, URZ ;  /* 0x0000000b06077899 */ /* 0x000fe4000800063f */
[----:B------:R-:W-:Y:S02]  /*0200*/  USHF.L.U32 UR6, UR6, 0x1, URZ ;  /* 0x0000000106067899 */ /* 0x000fe4000800063f */
[----:B0-----:R-:W-:Y:S02]  /*0210*/  ULEA UR8, UR8, UR4, 0x18 ;  /* 0x0000000408087291 */ /* 0x001fe4000f8ec03f */
[----:B------:R-:W-:-:S04]  /*0220*/  UIADD3 UR4, -UR5, 0x100000, URZ ;  /* 0x0010000005047890 */ /* 0x000fc8000fffe13f */
[----:B------:R-:W-:Y:S02]  /*0230*/  USHF.L.U32 UR5, UR4, 0xb, URZ ;  /* 0x0000000b04057899 */ /* 0x000fe4000800063f */
[----:B------:R-:W-:Y:S01]  /*0240*/  USHF.L.U32 UR4, UR4, 0x1, URZ ;  /* 0x0000000104047899 */ /* 0x000fe2000800063f */
[----:B------:R-:W0:Y:S11]  /*0250*/  FENCE.VIEW.ASYNC.S ;  /* 0x00000000000073c6 */ /* 0x000e360000000000 */
[----:B0-----:R0:W1:Y:S01]  /*0260*/  SYNCS.EXCH.64 URZ, [UR8], UR4 ;  /* 0x00000004083f75b2 */ /* 0x0010620008000100 */
[----:B------:R0:W2:Y:S01]  /*0270*/  SYNCS.EXCH.64 URZ, [UR8+0x28], UR6 ;  /* 0x00002806083f75b2 */ /* 0x0000a20008000100 */
[----:B------:R0:W3:Y:S01]  /*0280*/  SYNCS.EXCH.64 URZ, [UR8+0x8], UR4 ;  /* 0x00000804083f75b2 */ /* 0x0000e20008000100 */
[----:B------:R0:W4:Y:S01]  /*0290*/  SYNCS.EXCH.64 URZ, [UR8+0x30], UR6 ;  /* 0x00003006083f75b2 */ /* 0x0001220008000100 */
[----:B------:R0:W0:Y:S01]  /*02a0*/  SYNCS.EXCH.64 URZ, [UR8+0x10], UR4 ;  /* 0x00001004083f75b2 */ /* 0x0000220008000100 */
[----:B------:R0:W0:Y:S01]  /*02b0*/  SYNCS.EXCH.64 URZ, [UR8+0x38], UR6 ;  /* 0x00003806083f75b2 */ /* 0x0000220008000100 */
[----:B------:R0:W0:Y:S01]  /*02c0*/  SYNCS.EXCH.64 URZ, [UR8+0x18], UR4 ;  /* 0x00001804083f75b2 */ /* 0x0000220008000100 */
[----:B------:R0:W0:Y:S01]  /*02d0*/  SYNCS.EXCH.64 URZ, [UR8+0x40], UR6 ;  /* 0x00004006083f75b2 */ /* 0x0000220008000100 */
[----:B------:R0:W0:Y:S01]  /*02e0*/  SYNCS.EXCH.64 URZ, [UR8+0x20], UR4 ;  /* 0x00002004083f75b2 */ /* 0x0000220008000100 */
[----:B------:R0:W0:Y:S01]  /*02f0*/  SYNCS.EXCH.64 URZ, [UR8+0x48], UR6 ;  /* 0x00004806083f75b2 */ /* 0x0000220008000100 */
[----:B------:R-:W-:Y:S01]  /*0300*/  NOP ;  /* 0x0000000000007918 */ /* 0x000fe20000000000 */
.L_x_2:
[----:B------:R-:W5:Y:S01]  /*0310*/  SHFL.IDX PT, R13, R2, RZ, 0x1f ;  /* 0x00001fff020d7589 */ /* 0x000f6200000e0000 */
[----:B------:R-:W1:Y:S01]  /*0320*/  S2UR UR12, SR_CTAID.X ;  /* 0x00000000000c79c3 */ /* 0x000e620000002500 */
[----:B------:R-:W-:Y:S02]  /*0330*/  LOP3.LUT R3, R3, 0xffffff80, RZ, 0xc0, !PT ;  /* 0xffffff8003037812 */ /* 0x000fe400078ec0ff */
[----:B------:R-:W-:Y:S01]  /*0340*/  ELECT P0, URZ, PT ;  /* 0x00000000003f782f */ /* 0x000fe20003800000 */
[----:B------:R2:W3:Y:S01]  /*0350*/  SHFL.IDX PT, R12, R2, RZ, 0x1f ;  /* 0x00001fff020c7589 */ /* 0x0004e200000e0000 */
[----:B------:R-:W-:Y:S01]  /*0360*/  ELECT P1, URZ, PT ;  /* 0x00000000003f782f */ /* 0x000fe20003820000 */
[----:B------:R-:W-:Y:S01]  /*0370*/  NOP ;  /* 0x0000000000007918 */ /* 0x000fe20000000000 */
[----:B------:R-:W-:Y:S01]  /*0380*/  IMAD.IADD R3, R4, 0x1, -R3 ;  /* 0x0000000104037824 */ /* 0x000fe200078e0a03 */
[----:B------:R-:W4:Y:S01]  /*0390*/  S2R R6, SR_CTAID.Y ;  /* 0x0000000000067919 */ /* 0x000f220000002600 */
[----:B0-----:R-:W-:Y:S01]  /*03a0*/  ULDC UR4, c[0x0][0x150] ;  /* 0x0000540000047ab9 */ /* 0x001fe20000000800 */
[----:B------:R-:W0:Y:S01]  /*03b0*/  LDC R14, c[0x0][0x144] ;  /* 0x00005100ff0e7b82 */ /* 0x000e220000000800 */
[----:B------:R-:W-:Y:S01]  /*03c0*/  UMOV UR11, 0x80 ;  /* 0x00000080000b7882 */ /* 0x000fe20000000000 */
[----:B------:R-:W-:Y:S01]  /*03d0*/  SHF.R.S32.HI R0, RZ, 0x1f, R3 ;  /* 0x0000001fff007819 */ /* 0x000fe20000011403 */
[----:B------:R-:W-:Y:S01]  /*03e0*/  NOP ;  /* 0x0000000000007918 */ /* 0x000fe20000000000 */
[C---:B------:R-:W-:Y:S01]  /*03f0*/  VIADD R35, R10.reuse, 0xffffffff ;  /* 0xffffffff0a237836 */ /* 0x040fe20000000000 */
[----:B------:R-:W-:Y:S01]  /*0400*/  ISETP.NE.AND P4, PT, R10, RZ, PT ;  /* 0x000000ff0a00720c */ /* 0x000fe20003f85270 */
[----:B------:R-:W-:Y:S01]  /*0410*/  IMAD.MOV.U32 R57, RZ, RZ, 0x1 ;  /* 0x00000001ff397424 */ /* 0x000fe200078e00ff */
[----:B------:R-:W-:Y:S01]  /*0420*/  LEA.HI R9, R0, R3, RZ, 0x3 ;  /* 0x0000000300097211 */ /* 0x000fe200078f18ff */
[----:B------:R-:W0:Y:S01]  /*0430*/  LDC R15, c[0x0][0x140] ;  /* 0x00005000ff0f7b82 */ /* 0x000e220000000800 */
[----:B------:R-:W-:-:S02]  /*0440*/  ISETP.GE.U32.AND P6, PT, R35, 0x2, PT ;  /* 0x000000022300780c */ /* 0x000fc40003fc6070 */
[--C-:B------:R-:W-:Y:S02]  /*0450*/  SHF.R.S32.HI R11, RZ, 0x3, R9.reuse ;  /* 0x00000003ff0b7819 */ /* 0x100fe40000011409 */
[----:B--2---:R-:W-:Y:S02]  /*0460*/  SHF.R.S32.HI R2, RZ, 0x1f, R9 ;  /* 0x0000001fff027819 */ /* 0x004fe40000011409 */
[----:B------:R-:W-:Y:S01]  /*0470*/  SHF.R.S32.HI R9, RZ, 0x1f, R8 ;  /* 0x0000001fff097819 */ /* 0x000fe20000011408 */
[----:B------:R-:W2:Y:S01]  /*0480*/  LDC R25, c[0x0][0x148] ;  /* 0x00005200ff197b82 */ /* 0x000ea20000000800 */
[----:B-----5:R-:W-:Y:S02]  /*0490*/  ISETP.NE.OR P0, PT, R13, RZ, !P0 ;  /* 0x000000ff0d00720c */ /* 0x020fe40004705670 */
[----:B-1----:R-:W-:Y:S02]  /*04a0*/  I2FP.F32.U32 R13, UR12 ;  /* 0x0000000c000d7c45 */ /* 0x002fe40008201000 */
[----:B------:R-:W-:-:S02]  /*04b0*/  LEA.HI R2, R2, R11, RZ, 0x2 ;  /* 0x0000000b02027211 */ /* 0x000fc400078f10ff */
[----:B------:R-:W-:Y:S01]  /*04c0*/  LEA.HI R9, R9, R8, RZ, 0x2 ;  /* 0x0000000809097211 */ /* 0x000fe200078f10ff */
[----:B------:R-:W-:Y:S01]  /*04d0*/  FMUL R13, R13, UR4 ;  /* 0x000000040d0d7c20 */ /* 0x000fe20008400000 */
[----:B---3--:R-:W-:Y:S01]  /*04e0*/  ISETP.NE.OR P1, PT, R12, RZ, !P1 ;  /* 0x000000ff0c00720c */ /* 0x008fe20004f25670 */
[----:B------:R-:W-:Y:S01]  /*04f0*/  ULDC UR4, c[0x0][0x154] ;  /* 0x0000550000047ab9 */ /* 0x000fe20000000800 */
[----:B------:R-:W-:Y:S02]  /*0500*/  LOP3.LUT R12, R2, 0xfffffffc, RZ, 0xc0, !PT ;  /* 0xfffffffc020c7812 */ /* 0x000fe400078ec0ff */
[----:B------:R-:W-:Y:S01]  /*0510*/  LOP3.LUT R9, R9, 0x3ffffffc, RZ, 0xc0, !PT ;  /* 0x3ffffffc09097812 */ /* 0x000fe200078ec0ff */
[----:B------:R-:W1:Y:S01]  /*0520*/  F2I.U32.TRUNC.NTZ R13, R13 ;  /* 0x0000000d000d7305 */ /* 0x000e62000020f000 */
[----:B------:R-:W-:Y:S01]  /*0530*/  SHF.R.S32.HI R2, RZ, 0x1f, R5 ;  /* 0x0000001fff027819 */ /* 0x000fe20000011405 */
[----:B------:R-:W-:Y:S01]  /*0540*/  IMAD.IADD R12, R11, 0x1, -R12 ;  /* 0x000000010b0c7824 */ /* 0x000fe200078e0a0c */
[----:B------:R-:W-:Y:S01]  /*0550*/  VOTEU.ALL UP1, P0 ;  /* 0x00000000003f7886 */ /* 0x000fe20000020000 */
[----:B------:R-:W-:Y:S01]  /*0560*/  IMAD.IADD R9, R8, 0x1, -R9 ;  /* 0x0000000108097824 */ /* 0x000fe200078e0a09 */
[----:B------:R-:W-:Y:S01]  /*0570*/  LEA.HI R2, R2, R5, RZ, 0x2 ;  /* 0x0000000502027211 */ /* 0x000fe200078f10ff */
[----:B------:R-:W-:Y:S01]  /*0580*/  VOTEU.ALL UP0, P0 ;  /* 0x00000000003f7886 */ /* 0x000fe20000000000 */
[----:B----4-:R-:W-:Y:S01]  /*0590*/  I2FP.F32.U32 R8, R6 ;  /* 0x0000000600087245 */ /* 0x010fe20000201000 */
[----:B------:R-:W-:Y:S01]  /*05a0*/  IMAD R9, R9, 0x4, R12 ;  /* 0x0000000409097824 */ /* 0x000fe200078e020c */
[----:B------:R-:W-:Y:S01]  /*05b0*/  LOP3.LUT R2, R2, 0xfffffffc, RZ, 0xc0, !PT ;  /* 0xfffffffc02027812 */ /* 0x000fe200078ec0ff */
[----:B------:R-:W-:Y:S01]  /*05c0*/  VOTEU.ALL UP2, P1 ;  /* 0x00000000003f7886 */ /* 0x000fe20000840000 */
[----:B------:R-:W3:Y:S01]  /*05d0*/  @!UP1 S2UR UR7, SR_CgaCtaId ;  /* 0x00000000000799c3 */ /* 0x000ee20000008800 */
[----:B------:R-:W-:Y:S01]  /*05e0*/  FMUL R8, R8, UR4 ;  /* 0x0000000408087c20 */ /* 0x000fe20008400000 */
[----:B------:R-:W-:Y:S01]  /*05f0*/  IMAD.SHL.U32 R56, R9, 0x4, RZ ;  /* 0x0000000409387824 */ /* 0x000fe200078e00ff */
[----:B------:R-:W-:Y:S01]  /*0600*/  UMOV UR4, 0x20 ;  /* 0x0000002000047882 */ /* 0x000fe20000000000 */
[----:B------:R-:W-:Y:S01]  /*0610*/  IMAD.IADD R5, R5, 0x1, -R2 ;  /* 0x0000000105057824 */ /* 0x000fe200078e0a02 */
[----:B------:R-:W-:Y:S01]  /*0620*/  LEA.HI R2, R9, R9, RZ, 0x1 ;  /* 0x0000000909027211 */ /* 0x000fe200078f08ff */
[----:B-1----:R-:W-:Y:S01]  /*0630*/  IMAD.MOV R13, RZ, RZ, -R13 ;  /* 0x000000ffff0d7224 */ /* 0x002fe200078e0a0d */
[----:B------:R-:W1:Y:S01]  /*0640*/  F2I.U32.TRUNC.NTZ R8, R8 ;  /* 0x0000000800087305 */ /* 0x000e62000020f000 */
[----:B------:R-:W4:Y:S01]  /*0650*/  @!UP2 S2UR UR10, SR_CgaCtaId ;  /* 0x00000000000aa9c3 */ /* 0x000f220000008800 */
[----:B------:R-:W-:Y:S01]  /*0660*/  LOP3.LUT R2, R2, 0xfffffffe, RZ, 0xc0, !PT ;  /* 0xfffffffe02027812 */ /* 0x000fe200078ec0ff */
[----:B0-----:R-:W-:Y:S01]  /*0670*/  IMAD R21, R14, R13, UR12 ;  /* 0x0000000c0e157e24 */ /* 0x001fe2000f8e020d */
[----:B------:R-:W-:Y:S01]  /*0680*/  @!UP1 UMOV UR6, 0x400 ;  /* 0x0000040000069882 */ /* 0x000fe20000000000 */
[----:B------:R-:W-:-:S04]  /*0690*/  @!UP1 UIADD3 UR4, -UR4, 0x100000, URZ ;  /* 0x0010000004049890 */ /* 0x000fc8000fffe13f */
[----:B------:R-:W-:Y:S02]  /*06a0*/  @!UP1 USHF.L.U32 UR5, UR4, 0xb, URZ ;  /* 0x0000000b04059899 */ /* 0x000fe4000800063f */
[----:B------:R-:W-:Y:S01]  /*06b0*/  @!UP1 USHF.L.U32 UR4, UR4, 0x1, URZ ;  /* 0x0000000104049899 */ /* 0x000fe2000800063f */
[C---:B------:R-:W-:Y:S01]  /*06c0*/  LOP3.LUT R56, R9.reuse, 0xc, R56, 0x78, !PT ;  /* 0x0000000c09387812 */ /* 0x040fe200078e7838 */
[----:B------:R-:W-:Y:S01]  /*06d0*/  IMAD.IADD R2, R9, 0x1, -R2 ;  /* 0x0000000109027824 */ /* 0x000fe200078e0a02 */
[----:B------:R-:W-:Y:S01]  /*06e0*/  @!UP2 UMOV UR9, 0x400 ;  /* 0x000004000009a882 */ /* 0x000fe20000000000 */
[----:B------:R-:W-:Y:S01]  /*06f0*/  VOTEU.ALL UP3, P1 ;  /* 0x00000000003f7886 */ /* 0x000fe20000860000 */
[----:B------:R-:W-:Y:S01]  /*0700*/  VOTEU.ALL UP4, P1 ;  /* 0x00000000003f7886 */ /* 0x000fe20000880000 */
[----:B------:R-:W-:Y:S01]  /*0710*/  VOTEU.ALL UP5, P1 ;  /* 0x00000000003f7886 */ /* 0x000fe200008a0000 */
[----:B------:R-:W-:Y:S01]  /*0720*/  ISETP.NE.AND P3, PT, R2, R21, PT ;  /* 0x000000150200720c */ /* 0x000fe20003f65270 */
[----:B------:R0:W0:Y:S01]  /*0730*/  SHFL.IDX PT, R14, R7, RZ, 0x1f ;  /* 0x00001fff070e7589 */ /* 0x00002200000e0000 */
[----:B------:R-:W-:Y:S01]  /*0740*/  ISETP.EQ.U32.AND P2, PT, R15, 0x1, PT ;  /* 0x000000010f00780c */ /* 0x000fe20003f42070 */
[----:B-1----:R-:W-:Y:S01]  /*0750*/  IMAD.MOV R20, RZ, RZ, -R8 ;  /* 0x000000ffff147224 */ /* 0x002fe200078e0a08 */
[----:B---3--:R-:W-:-:S02]  /*0760*/  @!UP1 ULEA UR8, UR7, UR6, 0x18 ;  /* 0x0000000607089291 */ /* 0x008fc4000f8ec03f */
[----:B------:R-:W-:-:S04]  /*0770*/  @!UP2 UIADD3 UR6, -UR11, 0x100000, URZ ;  /* 0x001000000b06a890 */ /* 0x000fc8000fffe13f */
[----:B------:R-:W-:Y:S02]  /*0780*/  @!UP2 USHF.L.U32 UR7, UR6, 0xb, URZ ;  /* 0x0000000b0607a899 */ /* 0x000fe4000800063f */
[----:B------:R-:W-:Y:S01]  /*0790*/  @!UP2 USHF.L.U32 UR6, UR6, 0x1, URZ ;  /* 0x000000010606a899 */ /* 0x000fe2000800063f */
[----:B--2---:R-:W-:Y:S01]  /*07a0*/  IMAD R9, R25, R20, R6 ;  /* 0x0000001419097224 */ /* 0x004fe200078e0206 */
[----:B------:R-:W-:Y:S01]  /*07b0*/  VOTEU.ALL UP1, P0 ;  /* 0x00000000003f7886 */ /* 0x000fe20000020000 */
[----:B------:R-:W-:Y:S01]  /*07c0*/  LOP3.LUT P0, RZ, R3, 0x7, RZ, 0xc0, !PT ;  /* 0x0000000703ff7812 */ /* 0x000fe2000780c0ff */
[----:B----4-:R-:W-:Y:S01]  /*07d0*/  @!UP2 ULEA UR9, UR10, UR9, 0x18 ;  /* 0x000000090a09a291 */ /* 0x010fe2000f8ec03f */
[----:B------:R-:W-:Y:S01]  /*07e0*/  @P3 LEA.HI R2, R56, R56, RZ, 0x1 ;  /* 0x0000003838023211 */ /* 0x000fe200078f08ff */
[----:B------:R-:W-:Y:S01]  /*07f0*/  VOTEU.ALL UP2, P1 ;  /* 0x00000000003f7886 */ /* 0x000fe20000840000 */
[----:B------:R-:W-:Y:S01]  /*0800*/  ISETP.NE.AND P1, PT, R5, 0x3, PT ;  /* 0x000000030500780c */ /* 0x000fe20003f25270 */
[----:B------:R-:W1:Y:S02]  /*0810*/  FENCE.VIEW.ASYNC.S ;  /* 0x00000000000073c6 */ /* 0x000e640000000000 */
[----:B-1----:R1:W2:Y:S01]  /*0820*/  @!UP0 SYNCS.EXCH.64 URZ, [UR8+0x80], UR4 ;  /* 0x00008004083f85b2 */ /* 0x0022a20008000100 */
[----:B------:R-:W-:-:S02]  /*0830*/  @P3 SHF.R.S32.HI R2, RZ, 0x1, R2 ;  /* 0x00000001ff023819 */ /* 0x000fc40000011402 */
[----:B------:R-:W-:Y:S02]  /*0840*/  ISETP.EQ.OR P1, PT, R5, RZ, !P1 ;  /* 0x000000ff0500720c */ /* 0x000fe40004f22670 */
[----:B------:R-:W-:Y:S02]  /*0850*/  @P3 ISETP.NE.AND P5, PT, R2, R9, PT ;  /* 0x000000090200320c */ /* 0x000fe40003fa5270 */
[----:B------:R-:W-:Y:S02]  /*0860*/  ISETP.LT.U32.AND P0, PT, R56, 0x4, !P0 ;  /* 0x000000043800780c */ /* 0x000fe40004701070 */
[----:B------:R-:W-:Y:S02]  /*0870*/  ISETP.EQ.AND P1, PT, R10, RZ, P1 ;  /* 0x000000ff0a00720c */ /* 0x000fe40000f22270 */
[----:B------:R-:W-:Y:S02]  /*0880*/  SEL R2, RZ, 0x1, !P0 ;  /* 0x00000001ff027807 */ /* 0x000fe40004000000 */
[----:B------:R-:W-:-:S02]  /*0890*/  @P3 SEL R57, RZ, 0x1, P5 ;  /* 0x00000001ff393807 */ /* 0x000fc40002800000 */
[----:B------:R-:W-:Y:S01]  /*08a0*/  SEL R16, RZ, 0x1, !P1 ;  /* 0x00000001ff107807 */ /* 0x000fe20004800000 */
[----:B------:R1:W3:Y:S01]  /*08b0*/  @!UP1 SYNCS.EXCH.64 URZ, [UR8+0x88], UR4 ;  /* 0x00008804083f95b2 */ /* 0x0002e20008000100 */
[----:B------:R-:W-:Y:S01]  /*08c0*/  NOP ;  /* 0x0000000000007918 */ /* 0x000fe20000000000 */
[----:B------:R-:W-:Y:S02]  /*08d0*/  LOP3.LUT R57, R57, R2, RZ, 0xc0, !PT ;  /* 0x0000000239397212 */ /* 0x000fe400078ec0ff */
[----:B------:R-:W-:Y:S01]  /*08e0*/  SEL R16, R16, 0x2, P6 ;  /* 0x0000000210107807 */ /* 0x000fe20003000000 */
[----:B------:R1:W4:Y:S01]  /*08f0*/  @!UP2 SYNCS.EXCH.64 URZ, [UR9+0x60], UR6 ;  /* 0x00006006093fa5b2 */ /* 0x0003220008000100 */
[----:B------:R1:W0:Y:S01]  /*0900*/  @!UP3 SYNCS.EXCH.64 URZ, [UR9+0x68], UR6 ;  /* 0x00006806093fb5b2 */ /* 0x0002220008000100 */
[----:B------:R1:W0:Y:S01]  /*0910*/  @!UP4 SYNCS.EXCH.64 URZ, [UR9+0x70], UR6 ;  /* 0x00007006093fc5b2 */ /* 0x0002220008000100 */
[----:B------:R1:W0:Y:S01]  /*0920*/  @!UP5 SYNCS.EXCH.64 URZ, [UR9+0x78], UR6 ;  /* 0x00007806093fd5b2 */ /* 0x0002220008000100 */
[----:B------:R-:W-:Y:S01]  /*0930*/  NOP ;  /* 0x0000000000007918 */ /* 0x000fe20000000000 */
[----:B-12---:R-:W-:Y:S05]  /*0940*/  @!P2 BRA `(.L_x_3) ;  /* 0x000000000008a947 */ /* 0x006fea0003800000 */
[----:B0--34-:R-:W-:Y:S01]  /*0950*/  UCGABAR_ARV ;  /* 0x00000000000079c7 */ /* 0x019fe20008000000 */
[----:B------:R-:W-:Y:S05]  /*0960*/  BRA `(.L_x_4) ;  /* 0x0000000000047947 */ /* 0x000fea0003800000 */
.L_x_3:
[----:B0--34-:R-:W-:Y:S01]  /*0970*/  NOP ;  /* 0x0000000000007918 */ /* 0x019fe20000000000 */
.L_x_4:
[----:B------:R-:W-:Y:S01]  /*0980*/  ULDC.64 UR4, c[0x0][0x598] ;  /* 0x0001660000047ab9 */ /* 0x000fe20000000a00 */
[----:B------:R-:W-:Y:S01]  /*0990*/  ULDC.64 UR36, c[0x0][0x208] ;  /* 0x0000820000247ab9 */ /* 0x000fe20000000a00 */
[----:B------:R-:W-:-:S04]  /*09a0*/  ISETP.NE.U32.AND P0, PT, RZ, UR4, PT ;  /* 0x00000004ff007c0c */ /* 0x000fc8000bf05070 */
[----:B------:R-:W-:-:S13]  /*09b0*/  ISETP.NE.AND.EX P0, PT, RZ, UR5, PT, P0 ;  /* 0x00000005ff007c0c */ /* 0x000fda000bf05300 */
[----:B------:R-:W-:Y:S05]  /*09c0*/  @!P0 BRA `(.L_x_5) ;  /* 0x00000000001c8947 */ /* 0x000fea0003800000 */
[----:B------:R-:W0:Y:S02]  /*09d0*/  LDC.64 R8, c[0x0][0x598] ;  /* 0x00016600ff087b82 */ /* 0x000e240000000a00 */
[----:B0-----:R-:W2:Y:S02]  /*09e0*/  LDG.E.64 R8, desc[UR36][R8.64] ;  /* 0x0000002408087981 */ /* 0x001ea4000c1e1b00 */
[----:B--2---:R-:W-:-:S04]  /*09f0*/  ISETP.NE.U32.AND P0, PT, R8, RZ, PT ;  /* 0x000000ff0800720c */ /* 0x004fc80003f05070 */
[----:B------:R-:W-:-:S13]  /*0a00*/  ISETP.NE.AND.EX P0, PT, R9, RZ, PT, P0 ;  /* 0x000000ff0900720c */ /* 0x000fda0003f05300 */
[----:B------:R-:W-:Y:S05]  /*0a10*/  @!P0 BRA `(.L_x_5) ;  /* 0x0000000000088947 */ /* 0x000fea0003800000 */
[----:B------:R0:W5:Y:S01]  /*0a20*/  LD.E R58, desc[UR36][R8.64] ;  /* 0x00000024083a7980 */ /* 0x000162000c101900 */
[----:B------:R-:W-:Y:S05]  /*0a30*/  BRA `(.L_x_6) ;  /* 0x0000000000247947 */ /* 0x000fea0003800000 */
.L_x_5:
[----:B------:R-:W-:Y:S02]  /*0a40*/  ULDC.64 UR4, c[0x0][0x588] ;  /* 0x0001620000047ab9 */ /* 0x000fe40000000a00 */
[----:B------:R-:W-:-:S04]  /*0a50*/  ISETP.NE.U32.AND P0, PT, RZ, UR4, PT ;  /* 0x00000004ff007c0c */ /* 0x000fc8000bf05070 */
[----:B------:R-:W-:-:S13]  /*0a60*/  ISETP.NE.AND.EX P0, PT, RZ, UR5, PT, P0 ;  /* 0x00000005ff007c0c */ /* 0x000fda000bf05300 */
[----:B------:R-:W-:Y:S05]  /*0a70*/  @!P0 BRA `(.L_x_7) ;  /* 0x00000000000c8947 */ /* 0x000fea0003800000 */
[----:B------:R-:W0:Y:S02]  /*0a80*/  LDC.64 R58, c[0x0][0x588] ;  /* 0x00016200ff3a7b82 */ /* 0x000e240000000a00 */
[----:B0-----:R1:W5:Y:S01]  /*0a90*/  LDG.E R58, desc[UR36][R58.64] ;  /* 0x000000243a3a7981 */ /* 0x001362000c1e1900 */
[----:B------:R-:W-:Y:S05]  /*0aa0*/  BRA `(.L_x_6) ;  /* 0x0000000000087947 */ /* 0x000fea0003800000 */
.L_x_7:
[----:B------:R-:W-:Y:S02]  /*0ab0*/  ULDC UR4, c[0x0][0x580] ;  /* 0x0001600000047ab9 */ /* 0x000fe40000000800 */
[----:B------:R-:W-:-:S07]  /*0ac0*/  IMAD.U32 R58, RZ, RZ, UR4 ;  /* 0x00000004ff3a7e24 */ /* 0x000fce000f8e00ff */
.L_x_6:
[----:B------:R-:W-:Y:S02]  /*0ad0*/  ULDC.64 UR4, c[0x0][0x5a0] ;  /* 0x0001680000047ab9 */ /* 0x000fe40000000a00 */
[----:B------:R-:W-:-:S04]  /*0ae0*/  ISETP.NE.U32.AND P0, PT, RZ, UR4, PT ;  /* 0x00000004ff007c0c */ /* 0x000fc8000bf05070 */
[----:B------:R-:W-:-:S13]  /*0af0*/  ISETP.NE.AND.EX P0, PT, RZ, UR5, PT, P0 ;  /* 0x00000005ff007c0c */ /* 0x000fda000bf05300 */
[----:B------:R-:W-:Y:S05]  /*0b00*/  @!P0 BRA `(.L_x_8) ;  /* 0x00000000001c8947 */ /* 0x000fea0003800000 */
[----:B0-----:R-:W0:Y:S02]  /*0b10*/  LDC.64 R8, c[0x0][0x5a0] ;  /* 0x00016800ff087b82 */ /* 0x001e240000000a00 */
[----:B0-----:R-:W2:Y:S02]  /*0b20*/  LDG.E.64 R8, desc[UR36][R8.64] ;  /* 0x0000002408087981 */ /* 0x001ea4000c1e1b00 */
[----:B--2---:R-:W-:-:S04]  /*0b30*/  ISETP.NE.U32.AND P0, PT, R8, RZ, PT ;  /* 0x000000ff0800720c */ /* 0x004fc80003f05070 */
[----:B------:R-:W-:-:S13]  /*0b40*/  ISETP.NE.AND.EX P0, PT, R9, RZ, PT, P0 ;  /* 0x000000ff0900720c */ /* 0x000fda0003f05300 */
[----:B------:R-:W-:Y:S05]  /*0b50*/  @!P0 BRA `(.L_x_8) ;  /* 0x0000000000088947 */ /* 0x000fea0003800000 */
[----:B-1----:R0:W5:Y:S01]  /*0b60*/  LD.E R59, desc[UR36][R8.64] ;  /* 0x00000024083b7980 */ /* 0x002162000c101900 */
[----:B------:R-:W-:Y:S05]  /*0b70*/  BRA `(.L_x_9) ;  /* 0x0000000000247947 */ /* 0x000fea0003800000 */
.L_x_8:
[----:B------:R-:W-:Y:S02]  /*0b80*/  ULDC.64 UR4, c[0x0][0x590] ;  /* 0x0001640000047ab9 */ /* 0x000fe40000000a00 */
[----:B------:R-:W-:-:S04]  /*0b90*/  ISETP.NE.U32.AND P0, PT, RZ, UR4, PT ;  /* 0x00000004ff007c0c */ /* 0x000fc8000bf05070 */
[----:B------:R-:W-:-:S13]  /*0ba0*/  ISETP.NE.AND.EX P0, PT, RZ, UR5, PT, P0 ;  /* 0x00000005ff007c0c */ /* 0x000fda000bf05300 */
[----:B------:R-:W-:Y:S05]  /*0bb0*/  @!P0 BRA `(.L_x_10) ;  /* 0x00000000000c8947 */ /* 0x000fea0003800000 */
[----:B0-----:R-:W1:Y:S02]  /*0bc0*/  LDC.64 R8, c[0x0][0x590] ;  /* 0x00016400ff087b82 */ /* 0x001e640000000a00 */
[----:B-1----:R1:W5:Y:S01]  /*0bd0*/  LDG.E R59, desc[UR36][R8.64] ;  /* 0x00000024083b7981 */ /* 0x002362000c1e1900 */
[----:B------:R-:W-:Y:S05]  /*0be0*/  BRA `(.L_x_9) ;  /* 0x0000000000087947 */ /* 0x000fea0003800000 */
.L_x_10:
[----:B------:R-:W-:Y:S02]  /*0bf0*/  ULDC UR4, c[0x0][0x584] ;  /* 0x0001610000047ab9 */ /* 0x000fe40000000800 */
[----:B-1----:R-:W-:-:S07]  /*0c00*/  IMAD.U32 R59, RZ, RZ, UR4 ;  /* 0x00000004ff3b7e24 */ /* 0x002fce000f8e00ff */
.L_x_9:
[----:B------:R-:W2:Y:S01]  /*0c10*/  LDC R2, c[0x0][0x65c] ;  /* 0x00019700ff027b82 */ /* 0x000ea20000000800 */
[----:B------:R-:W-:Y:S01]  /*0c20*/  ULDC UR6, c[0x0][0x28c] ;  /* 0x0000a30000067ab9 */ /* 0x000fe20000000800 */
[----:B------:R-:W-:Y:S01]  /*0c30*/  ISETP.NE.AND P0, PT, R10, 0x2, PT ;  /* 0x000000020a00780c */ /* 0x000fe20003f05270 */
[----:B------:R-:W-:Y:S01]  /*0c40*/  UIADD3 UR6, UR6, 0x1f, URZ ;  /* 0x0000001f06067890 */ /* 0x000fe2000fffe03f */
[----:B01----:R-:W-:Y:S01]  /*0c50*/  IMAD.U32 R8, RZ, RZ, UR12 ;  /* 0x0000000cff087e24 */ /* 0x003fe2000f8e00ff */
[----:B------:R-:W-:Y:S01]  /*0c60*/  UMOV UR38, URZ ;  /* 0x0000003f00267c82 */ /* 0x000fe20008000000 */
[----:B------:R-:W-:Y:S01]  /*0c70*/  IMAD.MOV.U32 R9, RZ, RZ, RZ ;  /* 0x000000ffff097224 */ /* 0x000fe200078e00ff */
[----:B------:R-:W-:Y:S01]  /*0c80*/  USHF.R.S32.HI UR7, URZ, 0x1f, UR6 ;  /* 0x0000001f3f077899 */ /* 0x000fe20008011406 */
[----:B------:R-:W-:Y:S01]  /*0c90*/  UMOV UR39, URZ ;  /* 0x0000003f00277c82 */ /* 0x000fe20008000000 */
[----:B------:R-:W-:Y:S02]  /*0ca0*/  ULDC.64 UR8, c[0x0][0x650] ;  /* 0x0001940000087ab9 */ /* 0x000fe40000000a00 */
[----:B------:R-:W-:-:S04]  /*0cb0*/  ULEA.HI UR7, UR7, UR6, URZ, 0x5 ;  /* 0x0000000607077291 */ /* 0x000fc8000f8f283f */
[----:B------:R-:W-:Y:S01]  /*0cc0*/  USHF.R.S32.HI UR40, URZ, 0x5, UR7 ;  /* 0x000000053f287899 */ /* 0x000fe20008011407 */
[----:B--2---:R-:W-:-:S13]  /*0cd0*/  ISETP.NE.AND P1, PT, R2, 0x1, PT ;  /* 0x000000010200780c */ /* 0x004fda0003f25270 */
[----:B------:R-:W0:Y:S01]  /*0ce0*/  @P1 LDC R19, c[0x0][0x10] ;  /* 0x00000400ff131b82 */ /* 0x000e220000000800 */
[----:B------:R-:W-:Y:S02]  /*0cf0*/  @P1 IMAD.MOV.U32 R7, RZ, RZ, RZ ;  /* 0x000000ffff071224 */ /* 0x000fe400078e00ff */
[----:B------:R-:W-:-:S05]  /*0d00*/  @P1 IMAD.MOV.U32 R17, RZ, RZ, RZ ;  /* 0x000000ffff111224 */ /* 0x000fca00078e00ff */
[----:B------:R-:W1:Y:S01]  /*0d10*/  @!P1 LDC R11, c[0x0][0xc] ;  /* 0x00000300ff0b9b82 */ /* 0x000e620000000800 */
[----:B------:R-:W-:Y:S01]  /*0d20*/  ULDC UR4, c[0x0][0xc] ;  /* 0x0000030000047ab9 */ /* 0x000fe20000000800 */
[----:B------:R-:W-:Y:S02]  /*0d30*/  ULDC UR5, c[0x0][0x10] ;  /* 0x0000040000057ab9 */ /* 0x000fe40000000800 */
[----:B------:R-:W-:-:S04]  /*0d40*/  UIMAD.WIDE.U32 UR4, UR4, UR5, URZ ;  /* 0x00000005040472a5 */ /* 0x000fc8000f8e003f */
[----:B------:R-:W2:Y:S01]  /*0d50*/  LDC R2, c[0x0][0x14] ;  /* 0x00000500ff027b82 */ /* 0x000ea20000000800 */
[----:B0-----:R-:W-:-:S04]  /*0d60*/  @P1 IMAD.WIDE.U32 R18, R19, UR12, R6 ;  /* 0x0000000c13121c25 */ /* 0x001fc8000f8e0006 */
[----:B------:R-:W-:Y:S02]  /*0d70*/  @P1 IMAD.IADD R17, R19, 0x1, R17 ;  /* 0x0000000113111824 */ /* 0x000fe400078e0211 */
[----:B-1----:R-:W-:-:S04]  /*0d80*/  @!P1 IMAD.WIDE.U32 R8, R6, R11, R8 ;  /* 0x0000000b06089225 */ /* 0x002fc800078e0008 */
[----:B------:R-:W-:Y:S02]  /*0d90*/  @!P1 IMAD.MOV.U32 R18, RZ, RZ, R8 ;  /* 0x000000ffff129224 */ /* 0x000fe400078e0008 */
[----:B------:R-:W-:Y:S02]  /*0da0*/  @!P1 IMAD.MOV.U32 R17, RZ, RZ, R9 ;  /* 0x000000ffff119224 */ /* 0x000fe400078e0009 */
[----:B--2---:R-:W-:-:S04]  /*0db0*/  IMAD.WIDE.U32 R12, R2, UR4, RZ ;  /* 0x00000004020c7c25 */ /* 0x004fc8000f8e00ff */
[----:B------:R-:W-:Y:S01]  /*0dc0*/  IMAD R23, R2, UR5, RZ ;  /* 0x0000000502177c24 */ /* 0x000fe2000f8e02ff */
[----:B------:R0:W-:Y:S03]  /*0dd0*/  STL.64 [R1], R12 ;  /* 0x0000000c01007387 */ /* 0x0001e60000100a00 */
[----:B------:R-:W-:Y:S01]  /*0de0*/  IMAD.IADD R23, R13, 0x1, R23 ;  /* 0x000000010d177824 */ /* 0x000fe200078e0217 */
[----:B------:R-:W-:Y:S06]  /*0df0*/  @P0 BRA `(.L_x_11) ;  /* 0x0000000000200947 */ /* 0x000fec0003800000 */
[----:B------:R-:W-:Y:S01]  /*0e00*/  UISETP.GE.U32.AND UP0, UPT, UR40, 0x5, UPT ;  /* 0x000000052800788c */ /* 0x000fe2000bf06070 */
[----:B------:R-:W-:Y:S01]  /*0e10*/  IADD3 R18, P0, R18, R12, RZ ;  /* 0x0000000c12127210 */ /* 0x000fe20007f1e0ff */
[----:B------:R-:W-:Y:S01]  /*0e20*/  UIMAD.WIDE.U32 UR4, UR40, -0x33333333, URZ ;  /* 0xcccccccd280478a5 */ /* 0x000fe2000f8e003f */
[----:B------:R-:W-:-:S03]  /*0e30*/  UMOV UR39, URZ ;  /* 0x0000003f00277c82 */ /* 0x000fc60008000000 */
[----:B------:R-:W-:Y:S01]  /*0e40*/  USHF.R.U32.HI UR4, URZ, 0x2, UR5 ;  /* 0x000000023f047899 */ /* 0x000fe20008011605 */
[----:B------:R-:W-:-:S03]  /*0e50*/  IMAD.X R17, R23, 0x1, R17, P0 ;  /* 0x0000000117117824 */ /* 0x000fc600000e0611 */
[----:B------:R-:W-:Y:S02]  /*0e60*/  UIMAD UR38, UR4, -0x5, UR40 ;  /* 0xfffffffb042678a4 */ /* 0x000fe4000f8e0228 */
[----:B------:R-:W-:-:S12]  /*0e70*/  @UP0 ULOP3.LUT UR39, UR4, 0x1, URZ, 0xc0, !UPT ;  /* 0x0000000104270892 */ /* 0x000fd8000f8ec03f */
.L_x_11:
[----:B------:R-:W-:Y:S01]  /*0e80*/  ISETP.GE.U32.AND P0, PT, R18, UR8, PT ;  /* 0x0000000812007c0c */ /* 0x000fe2000bf06070 */
[----:B------:R-:W-:Y:S01]  /*0e90*/  IMAD.MOV.U32 R19, RZ, RZ, -0x1 ;  /* 0xffffffffff137424 */ /* 0x000fe200078e00ff */
[----:B------:R-:W-:Y:S01]  /*0ea0*/  PRMT R8, RZ, 0x7610, R8 ;  /* 0x00007610ff087816 */ /* 0x000fe20000000008 */
[----:B------:R-:W-:Y:S01]  /*0eb0*/  IMAD.MOV.U32 R22, RZ, RZ, -0x1 ;  /* 0xffffffffff167424 */ /* 0x000fe200078e00ff */
[----:B------:R-:W-:Y:S01]  /*0ec0*/  ISETP.GE.U32.AND.EX P0, PT, R17, UR9, PT, P0 ;  /* 0x0000000911007c0c */ /* 0x000fe2000bf06100 */
[----:B------:R-:W-:-:S12]  /*0ed0*/  IMAD.MOV.U32 R2, RZ, RZ, -0x1 ;  /* 0xffffffffff027424 */ /* 0x000fd800078e00ff */
[----:B------:R-:W-:Y:S05]  /*0ee0*/  @P0 BRA `(.L_x_12) ;  /* 0x00000004002c0947 */ /* 0x000fea0003800000 */
[----:B------:R-:W1:Y:S01]  /*0ef0*/  LDC.64 R26, c[0x0][0x628] ;  /* 0x00018a00ff1a7b82 */ /* 0x000e620000000a00 */
[----:B------:R-:W-:Y:S02]  /*0f00*/  IMAD.MOV.U32 R8, RZ, RZ, R18 ;  /* 0x000000ffff087224 */ /* 0x000fe400078e0012 */
[----:B------:R-:W-:-:S05]  /*0f10*/  IMAD.MOV.U32 R9, RZ, RZ, R17 ;  /* 0x000000ffff097224 */ /* 0x000fca00078e0011 */
[----:B------:R-:W2:Y:S08]  /*0f20*/  LDC R2, c[0x0][0x630] ;  /* 0x00018c00ff027b82 */ /* 0x000eb00000000800 */
[----:B------:R-:W3:Y:S01]  /*0f30*/  LDC.64 R28, c[0x0][0x620] ;  /* 0x00018800ff1c7b82 */ /* 0x000ee20000000a00 */
[----:B-1----:R-:W-:-:S04]  /*0f40*/  ISETP.NE.U32.AND P0, PT, R26, RZ, PT ;  /* 0x000000ff1a00720c */ /* 0x002fc80003f05070 */
[----:B------:R-:W-:-:S13]  /*0f50*/  ISETP.NE.AND.EX P0, PT, R27, RZ, PT, P0 ;  /* 0x000000ff1b00720c */ /* 0x000fda0003f05300 */
[----:B--23--:R-:W-:Y:S05]  /*0f60*/  @!P0 BRA `(.L_x_13) ;  /* 0x0000000000288947 */ /* 0x00cfea0003800000 */
[----:B0-----:R-:W0:Y:S02]  /*0f70*/  LDC R13, c[0x0][0x634] ;  /* 0x00018d00ff0d7b82 */ /* 0x001e240000000800 */
[----:B0-----:R-:W-:-:S05]  /*0f80*/  IADD3 R13, P0, R18, R13, RZ ;  /* 0x0000000d120d7210 */ /* 0x001fca0007f1e0ff */
[----:B------:R-:W-:-:S04]  /*0f90*/  IMAD.X R15, RZ, RZ, R17, P0 ;  /* 0x000000ffff0f7224 */ /* 0x000fc800000e0611 */
[----:B------:R-:W-:-:S04]  /*0fa0*/  IMAD.WIDE.U32 R8, R15, R26, RZ ;  /* 0x0000001a0f087225 */ /* 0x000fc800078e00ff */
[----:B------:R-:W-:-:S04]  /*0fb0*/  IMAD.WIDE.U32 R10, P0, R13, R27, R8 ;  /* 0x0000001b0d0a7225 */ /* 0x000fc80007800008 */
[----:B------:R-:W-:-:S04]  /*0fc0*/  IMAD.WIDE.U32 R8, R13, R26, RZ ;  /* 0x0000001a0d087225 */ /* 0x000fc800078e00ff */
[----:B------:R-:W-:Y:S01]  /*0fd0*/  IMAD.X R13, RZ, RZ, RZ, P0 ;  /* 0x000000ffff0d7224 */ /* 0x000fe200000e06ff */
[----:B------:R-:W-:Y:S01]  /*0fe0*/  IADD3 RZ, P0, R9, R10, RZ ;  /* 0x0000000a09ff7210 */ /* 0x000fe20007f1e0ff */
[----:B------:R-:W-:-:S04]  /*0ff0*/  IMAD.MOV.U32 R12, RZ, RZ, R11 ;  /* 0x000000ffff0c7224 */ /* 0x000fc800078e000b */
[----:B------:R-:W-:-:S08]  /*1000*/  IMAD.WIDE.U32.X R8, R15, R27, R12, P0 ;  /* 0x0000001b0f087225 */ /* 0x000fd000000e040c */
.L_x_13:
[----:B------:R-:W1:Y:S01]  /*1010*/  LDC.64 R32, c[0x0][0x640] ;  /* 0x00019000ff207b82 */ /* 0x000e620000000a00 */
[-C--:B------:R-:W-:Y:S01]  /*1020*/  SHF.R.U64 R30, R8, R2.reuse, R9 ;  /* 0x00000002081e7219 */ /* 0x080fe20000001209 */
[----:B------:R-:W-:Y:S01]  /*1030*/  IMAD.MOV.U32 R19, RZ, RZ, R17 ;  /* 0x000000ffff137224 */ /* 0x000fe200078e0011 */
[----:B------:R-:W-:Y:S01]  /*1040*/  SHF.R.U32.HI R2, RZ, R2, R9 ;  /* 0x00000002ff027219 */ /* 0x000fe20000011609 */
[----:B------:R-:W-:Y:S01]  /*1050*/  IMAD.MOV.U32 R26, RZ, RZ, 0x1 ;  /* 0x00000001ff1a7424 */ /* 0x000fe200078e00ff */
[----:B------:R-:W-:-:S03]  /*1060*/  IADD3 R11, P0, RZ, -R30, RZ ;  /* 0x8000001eff0b7210 */ /* 0x000fc60007f1e0ff */
[----:B------:R-:W2:Y:S02]  /*1070*/  LDC R10, c[0x0][0x618] ;  /* 0x00018600ff0a7b82 */ /* 0x000ea40000000800 */
[----:B------:R-:W-:-:S04]  /*1080*/  IMAD.X R9, RZ, RZ, ~R2, P0 ;  /* 0x000000ffff097224 */ /* 0x000fc800000e0e02 */
[-C--:B------:R-:W-:Y:S02]  /*1090*/  IMAD R2, R9, R28.reuse, RZ ;  /* 0x0000001c09027224 */ /* 0x080fe400078e02ff */
[----:B0-----:R-:W0:Y:S01]  /*10a0*/  LDC R13, c[0x0][0x608] ;  /* 0x00018200ff0d7b82 */ /* 0x001e220000000800 */
[----:B------:R-:W-:-:S04]  /*10b0*/  IMAD.WIDE.U32 R8, R11, R28, R18 ;  /* 0x0000001c0b087225 */ /* 0x000fc800078e0012 */
[----:B------:R-:W-:Y:S02]  /*10c0*/  IMAD R11, R11, R29, R2 ;  /* 0x0000001d0b0b7224 */ /* 0x000fe400078e0202 */
[----:B------:R-:W-:Y:S01]  /*10d0*/  IMAD.MOV.U32 R2, RZ, RZ, -0x1 ;  /* 0xffffffffff027424 */ /* 0x000fe200078e00ff */
[----:B------:R-:W3:Y:S01]  /*10e0*/  LDC R31, c[0x0][0x658] ;  /* 0x00019600ff1f7b82 */ /* 0x000ee20000000800 */
[----:B------:R-:W-:Y:S01]  /*10f0*/  IMAD.IADD R9, R9, 0x1, R11 ;  /* 0x0000000109097824 */ /* 0x000fe200078e020b */
[----:B-1----:R-:W-:-:S04]  /*1100*/  ISETP.NE.U32.AND P0, PT, R32, RZ, PT ;  /* 0x000000ff2000720c */ /* 0x002fc80003f05070 */
[----:B------:R-:W-:Y:S02]  /*1110*/  ISETP.NE.AND.EX P0, PT, R33, RZ, PT, P0 ;  /* 0x000000ff2100720c */ /* 0x000fe40003f05300 */
[----:B------:R-:W1:Y:S01]  /*1120*/  LDC R29, c[0x0][0x600] ;  /* 0x00018000ff1d7b82 */ /* 0x000e620000000800 */
[-CC-:B--2---:R-:W-:Y:S02]  /*1130*/  SHF.R.U64 R27, R8, R10.reuse, R9.reuse ;  /* 0x0000000a081b7219 */ /* 0x184fe40000001209 */
[----:B------:R-:W-:-:S05]  /*1140*/  SHF.R.U32.HI R8, RZ, R10, R9 ;  /* 0x0000000aff087219 */ /* 0x000fca0000011609 */
[----:B------:R-:W2:Y:S01]  /*1150*/  LDC R22, c[0x0][0x648] ;  /* 0x00019200ff167b82 */ /* 0x000ea20000000800 */
[-CC-:B0-----:R-:W-:Y:S02]  /*1160*/  SHF.R.U64 R34, R27, R13.reuse, R8.reuse ;  /* 0x0000000d1b227219 */ /* 0x181fe40000001208 */
[----:B------:R-:W-:-:S05]  /*1170*/  SHF.R.U32.HI R8, RZ, R13, R8 ;  /* 0x0000000dff087219 */ /* 0x000fca0000011608 */
[----:B------:R-:W0:Y:S01]  /*1180*/  LDC R24, c[0x0][0x638] ;  /* 0x00018e00ff187b82 */ /* 0x000e220000000800 */
[-CC-:B---3--:R-:W-:Y:S02]  /*1190*/  SHF.R.U64 R36, R34, R31.reuse, R8.reuse ;  /* 0x0000001f22247219 */ /* 0x188fe40000001208 */
[-C--:B------:R-:W-:Y:S02]  /*11a0*/  SHF.L.U32 R2, R2, R31.reuse, RZ ;  /* 0x0000001f02027219 */ /* 0x080fe400000006ff */
[----:B------:R-:W-:Y:S01]  /*11b0*/  SHF.R.U32.HI R9, RZ, R31, R8 ;  /* 0x0000001fff097219 */ /* 0x000fe20000011608 */
[----:B------:R-:W-:Y:S01]  /*11c0*/  IMAD.MOV.U32 R8, RZ, RZ, R36 ;  /* 0x000000ffff087224 */ /* 0x000fe200078e0024 */
[----:B------:R-:W-:Y:S01]  /*11d0*/  LOP3.LUT R15, RZ, R2, RZ, 0x33, !PT ;  /* 0x00000002ff0f7212 */ /* 0x000fe200078e33ff */
[----:B------:R-:W3:Y:S01]  /*11e0*/  LDC R28, c[0x0][0x610] ;  /* 0x00018400ff1c7b82 */ /* 0x000ee20000000800 */
[----:B------:R-:W-:Y:S05]  /*11f0*/  @!P0 BRA `(.L_x_14) ;  /* 0x0000000000288947 */ /* 0x000fea0003800000 */
[----:B------:R-:W4:Y:S02]  /*1200*/  LDC R13, c[0x0][0x64c] ;  /* 0x00019300ff0d7b82 */ /* 0x000f240000000800 */
[----:B----4-:R-:W-:-:S05]  /*1210*/  IADD3 R13, P0, R36, R13, RZ ;  /* 0x0000000d240d7210 */ /* 0x010fca0007f1e0ff */
        /* <DEDUP_REMOVED lines=8> */
.L_x_14:
[----:B--2---:R-:W-:Y:S01]  /*12a0*/  SHF.R.U64 R7, R8, R22, R9 ;  /* 0x0000001608077219 */ /* 0x004fe20000001209 */
[----:B-1----:R-:W-:Y:S01]  /*12b0*/  VIADD R8, R29, 0xffffffff ;  /* 0xffffffff1d087836 */ /* 0x002fe20000000000 */
[----:B------:R-:W-:Y:S01]  /*12c0*/  SHF.L.U32 R2, R26, R31, RZ ;  /* 0x0000001f1a027219 */ /* 0x000fe200000006ff */
[----:B------:R-:W-:Y:S01]  /*12d0*/  @P1 IMAD R21, R25, R20, R6 ;  /* 0x0000001419151224 */ /* 0x000fe200078e0206 */
[----:B------:R-:W-:Y:S01]  /*12e0*/  LOP3.LUT R15, R34, R15, RZ, 0xc0, !PT ;  /* 0x0000000f220f7212 */ /* 0x000fe200078ec0ff */
[----:B------:R-:W-:Y:S01]  /*12f0*/  IMAD.MOV R9, RZ, RZ, -R7 ;  /* 0x000000ffff097224 */ /* 0x000fe200078e0a07 */
[----:B------:R-:W-:-:S03]  /*1300*/  LOP3.LUT R8, R27, R8, RZ, 0xc0, !PT ;  /* 0x000000081b087212 */ /* 0x000fc600078ec0ff */
[----:B------:R-:W-:Y:S02]  /*1310*/  IMAD R6, R2, R7, R15 ;  /* 0x0000000702067224 */ /* 0x000fe400078e020f */
[----:B0-----:R-:W-:Y:S02]  /*1320*/  IMAD R2, R9, R24, R36 ;  /* 0x0000001809027224 */ /* 0x001fe400078e0224 */
[----:B---3--:R-:W-:Y:S02]  /*1330*/  IMAD R19, R6, R28, R21 ;  /* 0x0000001c06137224 */ /* 0x008fe400078e0215 */
[----:B------:R-:W-:Y:S02]  /*1340*/  IMAD R2, R2, R29, R8 ;  /* 0x0000001d02027224 */ /* 0x000fe400078e0208 */
[----:B------:R-:W-:-:S03]  /*1350*/  IMAD.MOV.U32 R6, RZ, RZ, 0x1 ;  /* 0x00000001ff067424 */ /* 0x000fc600078e00ff */
[----:B------:R-:W-:Y:S02]  /*1360*/  SEL R22, R2, R19, !P1 ;  /* 0x0000001302167207 */ /* 0x000fe40004800000 */
[----:B------:R-:W-:Y:S01]  /*1370*/  SEL R19, R19, R2, !P1 ;  /* 0x0000000213137207 */ /* 0x000fe20004800000 */
[----:B------:R-:W-:Y:S01]  /*1380*/  IMAD.MOV.U32 R2, RZ, RZ, R30 ;  /* 0x000000ffff027224 */ /* 0x000fe200078e001e */
[----:B------:R-:W-:-:S07]  /*1390*/  PRMT R8, R6, 0x7610, R8 ;  /* 0x0000761006087816 */ /* 0x000fce0000000008 */
.L_x_12:
[----:B------:R-:W-:Y:S05]  /*13a0*/  @!P2 BRA `(.L_x_15) ;  /* 0x00000000000ca947 */ /* 0x000fea0003800000 */
[----:B------:R-:W-:Y:S01]  /*13b0*/  UCGABAR_WAIT ;  /* 0x0000000000007dc7 */ /* 0x000fe20008000000 */
[----:B------:R-:W-:Y:S01]  /*13c0*/  CCTL.IVALL ;  /* 0x00000000ff00798f */ /* 0x000fe20002000000 */
[----:B------:R-:W-:Y:S05]  /*13d0*/  BRA `(.L_x_16) ;  /* 0x0000000000047947 */ /* 0x000fea0003800000 */
.L_x_15:
[----:B------:R-:W-:Y:S06]  /*13e0*/  BAR.SYNC.DEFER_BLOCKING 0x0 ;  /* 0x0000000000007b1d */ /* 0x000fec0000010000 */
.L_x_16:
[----:B------:R-:W-:Y:S05]  /*13f0*/  @!P4 BRA `(.L_x_17) ;  /* 0x000000380018c947 */ /* 0x000fea0003800000 */
[----:B------:R-:W-:-:S13]  /*1400*/  ISETP.GT.U32.AND P0, PT, R35, 0x1, PT ;  /* 0x000000012300780c */ /* 0x000fda0003f04070 */
[----:B------:R-:W-:Y:S05]  /*1410*/  @P0 EXIT ;  /* 0x000000000000094d */ /* 0x000fea0003800000 */
.L_x_18:
[----:B------:R-:W-:-:S08]  /*1420*/  NOP ;  /* 0x0000000000007918 */ /* 0x000fd00000000000 */
[----:B------:R-:W1:Y:S02]  /*1430*/  USETMAXREG.TRY_ALLOC.CTAPOOL UP0, 0xe8 ;  /* 0x000000e8000079c8 */ /* 0x000e640008000600 */
[----:B-1----:R-:W-:-:S13]  /*1440*/  PLOP3.LUT P0, PT, PT, PT, UP0, 0x80, 0x0 ;  /* 0x000000000000781c */ /* 0x002fda0003f0f008 */
[----:B------:R-:W-:Y:S05]  /*1450*/  @!P0 BRA `(.L_x_18) ;  /* 0xfffffffc00f08947 */ /* 0x000fea000383ffff */
[----:B------:R-:W-:-:S13]  /*1460*/  LOP3.LUT P0, RZ, R8, 0xff, RZ, 0xc0, !PT ;  /* 0x000000ff08ff7812 */ /* 0x000fda000780c0ff */
[----:B------:R-:W-:Y:S05]  /*1470*/  @!P0 EXIT ;  /* 0x000000000000894d */ /* 0x000fea0003800000 */
[----:B------:R-:W1:Y:S01]  /*1480*/  S2UR UR4, SR_CgaCtaId ;  /* 0x00000000000479c3 */ /* 0x000e620000008800 */
[----:B------:R-:W-:Y:S01]  /*1490*/  VIADD R14, R14, 0xffffffff ;  /* 0xffffffff0e0e7836 */ /* 0x000fe20000000000 */
[CC--:B------:R-:W-:Y:S01]  /*14a0*/  LEA.HI R4, R0.reuse, R3.reuse, RZ, 0x2 ;  /* 0x0000000300047211 */ /* 0x0c0fe200078f10ff */
[----:B------:R-:W-:Y:S01]  /*14b0*/  UMOV UR41, 0x400 ;  /* 0x0000040000297882 */ /* 0x000fe20000000000 */
[----:B------:R-:W-:Y:S01]  /*14c0*/  LEA.HI R0, R0, R3, RZ, 0x5 ;  /* 0x0000000300007211 */ /* 0x000fe200078f28ff */
[----:B------:R-:W-:Y:S01]  /*14d0*/  UISETP.LT.AND UP0, UPT, UR40, 0x1, UPT ;  /* 0x000000012800788c */ /* 0x000fe2000bf01270 */
[----:B------:R-:W-:Y:S01]  /*14e0*/  R2UR UR42, R14 ;  /* 0x000000000e2a72ca */ /* 0x000fe200000e0000 */
[----:B------:R-:W-:Y:S01]  /*14f0*/  ULDC UR6, c[0x0][0x284] ;  /* 0x0000a10000067ab9 */ /* 0x000fe20000000800 */
[--C-:B------:R-:W-:Y:S01]  /*1500*/  SHF.R.S32.HI R60, RZ, 0x2, R4.reuse ;  /* 0x00000002ff3c7819 */ /* 0x100fe20000011404 */
[----:B------:R-:W-:Y:S01]  /*1510*/  USEL UR43, UR40, 0x1, UP0 ;  /* 0x00000001282b7887 */ /* 0x000fe20008000000 */
[----:B------:R-:W-:Y:S01]  /*1520*/  SHF.R.S32.HI R5, RZ, 0x1f, R4 ;  /* 0x0000001fff057819 */ /* 0x000fe20000011404 */
[----:B------:R-:W-:Y:S01]  /*1530*/  USHF.L.U32 UR46, UR40, 0x1, URZ ;  /* 0x00000001282e7899 */ /* 0x000fe2000800063f */
[----:B------:R-:W-:Y:S01]  /*1540*/  LOP3.LUT R62, R4, 0xfffffffc, RZ, 0xc0, !PT ;  /* 0xfffffffc043e7812 */ /* 0x000fe200078ec0ff */
[----:B------:R-:W-:Y:S01]  /*1550*/  UIADD3 UR43, -UR43, UR40, URZ ;  /* 0x000000282b2b7290 */ /* 0x000fe2000fffe13f */
[----:B------:R-:W-:-:S02]  /*1560*/  LEA.HI R5, R5, R60, RZ, 0x3 ;  /* 0x0000003c05057211 */ /* 0x000fc400078f18ff */
[----:B------:R-:W-:Y:S01]  /*1570*/  ISETP.NE.AND P0, PT, R14, RZ, PT ;  /* 0x000000ff0e00720c */ /* 0x000fe20003f05270 */
[----:B------:R-:W-:Y:S01]  /*1580*/  IMAD.IADD R62, R3, 0x1, -R62 ;  /* 0x00000001033e7824 */ /* 0x000fe200078e0a3e */
[----:B------:R-:W-:Y:S01]  /*1590*/  LOP3.LUT R5, R5, 0xfffffff8, RZ, 0xc0, !PT ;  /* 0xfffffff805057812 */ /* 0x000fe200078ec0ff */
[----:B------:R-:W-:Y:S01]  /*15a0*/  USHF.L.U32 UR42, UR42, 0x3, URZ ;  /* 0x000000032a2a7899 */ /* 0x000fe2000800063f */
[----:B------:R-:W-:Y:S02]  /*15b0*/  LOP3.LUT R72, R16, 0x1, RZ, 0xfc, !PT ;  /* 0x0000000110487812 */ /* 0x000fe400078efcff */
[----:B------:R-:W-:Y:S01]  /*15c0*/  SEL R73, RZ, 0x1, P0 ;  /* 0x00000001ff497807 */ /* 0x000fe20000000000 */
[----:B------:R-:W-:Y:S01]  /*15d0*/  IMAD.IADD R60, R60, 0x1, -R5 ;  /* 0x000000013c3c7824 */ /* 0x000fe200078e0a05 */
[----:B-1----:R-:W-:Y:S01]  /*15e0*/  ULEA UR41, UR4, UR41, 0x18 ;  /* 0x0000002904297291 */ /* 0x002fe2000f8ec03f */
[----:B------:R-:W-:Y:S01]  /*15f0*/  SHF.R.S32.HI R5, RZ, 0x5, R0 ;  /* 0x00000005ff057819 */ /* 0x000fe20000011400 */
[----:B------:R-:W-:-:S02]  /*1600*/  IMAD.U32 R64, RZ, RZ, UR42 ;  /* 0x0000002aff407e24 */ /* 0x000fc4000f8e00ff */
[----:B------:R-:W-:Y:S01]  /*1610*/  UIADD3 UR47, UR41, 0x60, URZ ;  /* 0x00000060292f7890 */ /* 0x000fe2000fffe03f */
[--C-:B------:R-:W-:Y:S01]  /*1620*/  SHF.R.S32.HI R61, RZ, 0x1f, R60.reuse ;  /* 0x0000001fff3d7819 */ /* 0x100fe2000001143c */
[----:B------:R-:W-:Y:S01]  /*1630*/  UIADD3 UR4, UR41, 0x180, URZ ;  /* 0x0000018029047890 */ /* 0x000fe2000fffe03f */
[C-C-:B------:R-:W-:Y:S01]  /*1640*/  IMAD R67, R5.reuse, -0x10, -R60.reuse ;  /* 0xfffffff005437824 */ /* 0x140fe200078e0a3c */
[----:B------:R-:W-:Y:S01]  /*1650*/  UIADD3 UR5, UR41, 0xa180, URZ ;  /* 0x0000a18029057890 */ /* 0x000fe2000fffe03f */
[C---:B------:R-:W-:Y:S01]  /*1660*/  LOP3.LUT R66, R64.reuse, 0x8, RZ, 0xc0, !PT ;  /* 0x0000000840427812 */ /* 0x040fe200078ec0ff */
[----:B------:R-:W-:Y:S01]  /*1670*/  USHF.R.U32.HI UR4, URZ, 0x4, UR4 ;  /* 0x000000043f047899 */ /* 0x000fe20008011604 */
[----:B------:R-:W-:Y:S01]  /*1680*/  IMAD.U32 R63, RZ, RZ, UR47 ;  /* 0x0000002fff3f7e24 */ /* 0x000fe2000f8e00ff */
[----:B------:R-:W-:Y:S01]  /*1690*/  USHF.R.U32.HI UR5, URZ, 0x4, UR5 ;  /* 0x000000043f057899 */ /* 0x000fe20008011605 */
[----:B------:R-:W-:Y:S01]  /*16a0*/  IMAD.WIDE R60, R5, 0x10, R60 ;  /* 0x00000010053c7825 */ /* 0x000fe200078e023c */
[----:B------:R-:W-:Y:S01]  /*16b0*/  ULOP3.LUT UR4, UR4, 0x3fff, URZ, 0xc0, !UPT ;  /* 0x00003fff04047892 */ /* 0x000fe2000f8ec03f */
[----:B------:R-:W-:Y:S01]  /*16c0*/  LOP3.LUT R64, R64, 0x8, RZ, 0xc, !PT ;  /* 0x0000000840407812 */ /* 0x000fe200078e0cff */
[----:B------:R-:W-:Y:S01]  /*16d0*/  ULOP3.LUT UR5, UR5, 0x3fff, URZ, 0xc0, !UPT ;  /* 0x00003fff05057892 */ /* 0x000fe2000f8ec03f */
[----:B------:R-:W-:Y:S01]  /*16e0*/  VIADD R65, R63, UR42 ;  /* 0x0000002a3f417c36 */ /* 0x000fe20008000000 */
[----:B------:R-:W-:Y:S01]  /*16f0*/  LOP3.LUT R66, R66, 0x18, RZ, 0x3c, !PT ;  /* 0x0000001842427812 */ /* 0x000fe200078e3cff */
[----:B------:R-:W-:Y:S01]  /*1700*/  VIADD R67, R67, UR6 ;  /* 0x0000000643437c36 */ /* 0x000fe20008000000 */
[----:B------:R-:W-:-:S02]  /*1710*/  ULOP3.LUT UR44, UR4, 0x10000, URZ, 0xfc, !UPT ;  /* 0x00010000042c7892 */ /* 0x000fc4000f8efc3f */
[----:B------:R-:W-:-:S12]  /*1720*/  ULOP3.LUT UR45, UR5, 0x10000, URZ, 0xfc, !UPT ;  /* 0x00010000052d7892 */ /* 0x000fd8000f8efc3f */
.L_x_102:
[----:B------:R-:W-:Y:S01]  /*1730*/  SHF.L.U32 R0, R73, 0x1f, RZ ;  /* 0x0000001f49007819 */ /* 0x000fe200000006ff */
[----:B------:R-:W-:Y:S02]  /*1740*/  ULDC UR4, c[0x0][0x28c] ;  /* 0x0000a30000047ab9 */ /* 0x000fe40000000800 */
[----:B------:R-:W-:Y:S01]  /*1750*/  ISETP.LT.AND P1, PT, RZ, UR4, PT ;  /* 0x00000004ff007c0c */ /* 0x000fe2000bf21270 */
[----:B------:R-:W1:Y:S02]  /*1760*/  SYNCS.PHASECHK.TRANS64.TRYWAIT P0, [R63+UR42], R0 ;  /* 0x000000003f0075a7 */ /* 0x000e64000800016a */
[----:B01-34-:R-:W-:Y:S10]  /*1770*/  @!P0 BRA `(.L_x_19) ;  /* 0x0000004400b08947 */ /* 0x01bff40003800000 */
.L_x_125:
[----:B------:R-:W-:Y:S05]  /*1780*/  @P1 BRA `(.L_x_20) ;  /* 0x0000000000401947 */ /* 0x000fea0003800000 */
[----:B-1----:R-:W-:Y:S01]  /*1790*/  MOV R0, 0x0 ;  /* 0x0000000000007802 */ /* 0x002fe20000000f00 */
[----:B------:R-:W-:Y:S01]  /*17a0*/  ULDC.64 UR4, c[0x4][0x68] ;  /* 0x01001a0000047ab9 */ /* 0x000fe20000000a00 */
[----:B------:R-:W-:Y:S01]  /*17b0*/  ULDC.64 UR6, c[0x4][0x8] ;  /* 0x0100020000067ab9 */ /* 0x000fe20000000a00 */
[----:B------:R-:W-:Y:S01]  /*17c0*/  IMAD.U32 R4, RZ, RZ, UR4 ;  /* 0x00000004ff047e24 */ /* 0x000fe2000f8e00ff */
[----:B------:R1:W2:Y:S01]  /*17d0*/  LDC.64 R14, c[0x4][R0] ;  /* 0x01000000000e7b82 */ /* 0x0002a20000000a00 */
[----:B------:R-:W-:Y:S01]  /*17e0*/  IMAD.U32 R5, RZ, RZ, UR5 ;  /* 0x00000005ff057e24 */ /* 0x000fe2000f8e00ff */
[----:B------:R-:W-:Y:S01]  /*17f0*/  ULDC.64 UR4, c[0x4][0x70] ;  /* 0x01001c0000047ab9 */ /* 0x000fe20000000a00 */
[----:B------:R-:W-:Y:S02]  /*1800*/  IMAD.U32 R10, RZ, RZ, UR6 ;  /* 0x00000006ff0a7e24 */ /* 0x000fe4000f8e00ff */
[----:B------:R-:W-:Y:S02]  /*1810*/  IMAD.U32 R6, RZ, RZ, UR4 ;  /* 0x00000004ff067e24 */ /* 0x000fe4000f8e00ff */
[----:B------:R-:W-:-:S02]  /*1820*/  IMAD.U32 R7, RZ, RZ, UR5 ;  /* 0x00000005ff077e24 */ /* 0x000fc4000f8e00ff */
[----:B------:R-:W-:Y:S02]  /*1830*/  IMAD.U32 R11, RZ, RZ, UR7 ;  /* 0x00000007ff0b7e24 */ /* 0x000fe4000f8e00ff */
[----:B------:R-:W-:Y:S02]  /*1840*/  IMAD.MOV.U32 R8, RZ, RZ, 0x1e1 ;  /* 0x000001e1ff087424 */ /* 0x000fe400078e00ff */
[----:B0-----:R-:W-:Y:S02]  /*1850*/  IMAD.MOV.U32 R12, RZ, RZ, 0x1 ;  /* 0x00000001ff0c7424 */ /* 0x001fe400078e00ff */
[----:B-1----:R-:W-:-:S07]  /*1860*/  IMAD.MOV.U32 R13, RZ, RZ, RZ ;  /* 0x000000ffff0d7224 */ /* 0x002fce00078e00ff */
[----:B------:R-:W-:-:S07]  /*1870*/  LEPC R20, `(.L_x_20) ;  /* 0x000000001014794e */ /* 0x000fce0000000000 */
[----:B--2--5:R-:W-:Y:S05]  /*1880*/  CALL.ABS.NOINC R14 ;  /* 0x000000000e007343 */ /* 0x024fea0003c00000 */
.L_x_20:
[----:B------:R-:W-:-:S13]  /*1890*/  ISETP.NE.AND P0, PT, R72, 0x3, PT ;  /* 0x000000034800780c */ /* 0x000fda0003f05270 */
[----:B------:R-:W-:Y:S05]  /*18a0*/  @!P0 BRA `(.L_x_21) ;  /* 0x0000000000048947 */ /* 0x000fea0003800000 */
[----:B------:R-:W-:Y:S01]  /*18b0*/  BPT.TRAP 0x1 ;  /* 0x000000040000795c */ /* 0x000fe20000300000 */
.L_x_21:
[----:B------:R-:W-:Y:S02]  /*18c0*/  IMAD.U32 R3, RZ, RZ, UR38 ;  /* 0x00000026ff037e24 */ /* 0x000fe4000f8e00ff */
[----:B-1----:R-:W-:-:S03]  /*18d0*/  IMAD.U32 R0, RZ, RZ, UR39 ;  /* 0x00000027ff007e24 */ /* 0x002fc6000f8e00ff */
[----:B------:R-:W-:Y:S02]  /*18e0*/  LEA R3, R3, UR41, 0x3 ;  /* 0x0000002903037c11 */ /* 0x000fe4000f8e18ff */
[----:B------:R-:W-:-:S04]  /*18f0*/  SHF.L.U32 R0, R0, 0x1f, RZ ;  /* 0x0000001f00007819 */ /* 0x000fc800000006ff */
[----:B------:R1:W2:Y:S01]  /*1900*/  SYNCS.PHASECHK.TRANS64.TRYWAIT P1, [R3+URZ], R0 ;  /* 0x00000000030075a7 */ /* 0x0002a2000802017f */
[----:B------:R-:W-:Y:S05]  /*1910*/  @!P0 BRA `(.L_x_22) ;  /* 0x0000000000048947 */ /* 0x000fea0003800000 */
[----:B------:R-:W-:Y:S01]  /*1920*/  BPT.TRAP 0x1 ;  /* 0x000000040000795c */ /* 0x000fe20000300000 */
.L_x_22:
[----:B--2---:R-:W-:Y:S05]  /*1930*/  @P1 BRA `(.L_x_23) ;  /* 0x0000000000081947 */ /* 0x004fea0003800000 */
[----:B------:R-:W2:Y:S02]  /*1940*/  SYNCS.PHASECHK.TRANS64.TRYWAIT P1, [R3+URZ], R0 ;  /* 0x00000000030075a7 */ /* 0x000ea4000802017f */
[----:B--2---:R-:W-:Y:S05]  /*1950*/  @!P1 BRA `(.L_x_24) ;  /* 0x00000044004c9947 */ /* 0x004fea0003800000 */
.L_x_23:
[----:B------:R-:W-:Y:S05]  /*1960*/  WARPSYNC.ALL ;  /* 0x0000000000007948 */ /* 0x000fea0003800000 */
[----:B------:R-:W-:Y:S01]  /*1970*/  ULEA UR8, UR38, UR44, 0x9 ;  /* 0x0000002c26087291 */ /* 0x000fe2000f8e483f */
[----:B------:R-:W-:Y:S01]  /*1980*/  WARPGROUP.ARRIVE ;  /* 0x00000000000079c5 */ /* 0x000fe20000000000 */
[----:B------:R-:W-:Y:S01]  /*1990*/  ULEA UR9, UR38, UR45, 0x9 ;  /* 0x0000002d26097291 */ /* 0x000fe2000f8e483f */
[----:B-12---:R-:W-:Y:S01]  /*19a0*/  IMAD.U32 R0, RZ, RZ, UR43 ;  /* 0x0000002bff007e24 */ /* 0x006fe2000f8e00ff */
[----:B------:R-:W-:Y:S01]  /*19b0*/  UMOV UR5, 0x40000040 ;  /* 0x4000004000057882 */ /* 0x000fe20000000000 */
[----:B------:R-:W-:-:S02]  /*19c0*/  UMOV UR7, 0x40000040 ;  /* 0x4000004000077882 */ /* 0x000fc40000000000 */
[----:B------:R-:W-:Y:S01]  /*19d0*/  UMOV UR4, UR8 ;  /* 0x0000000800047c82 */ /* 0x000fe20008000000 */
[----:B------:R-:W-:Y:S01]  /*19e0*/  ISETP.GE.AND P1, PT, R0, 0x1, PT ;  /* 0x000000010000780c */ /* 0x000fe20003f26270 */
[----:B------:R-:W-:Y:S02]  /*19f0*/  UMOV UR6, UR9 ;  /* 0x0000000900067c82 */ /* 0x000fe40008000000 */
[----:B------:R-:W-:Y:S01]  /*1a00*/  HGMMA.64x64x8.F32.TF32 R24, gdesc[UR4], RZ, !UPT, gsb0 ;  /* 0x04e00000041879f0 */ /* 0x000fe2000c0028ff */
[----:B------:R-:W-:Y:S02]  /*1a10*/  UIADD3 UR4, UR8, 0x2, URZ ;  /* 0x0000000208047890 */ /* 0x000fe4000fffe03f */
[----:B------:R-:W-:Y:S01]  /*1a20*/  UIADD3 UR6, UR9, 0x2, URZ ;  /* 0x0000000209067890 */ /* 0x000fe2000fffe03f */
[----:B------:R-:W-:Y:S01]  /*1a30*/  UMOV UR5, 0x40000040 ;  /* 0x4000004000057882 */ /* 0x000fe20000000000 */
[----:B------:R-:W-:Y:S01]  /*1a40*/  UMOV UR7, 0x40000040 ;  /* 0x4000004000077882 */ /* 0x000fe20000000000 */
[----:B------:R-:W-:-:S02]  /*1a50*/  WARPGROUP.DEPBAR.LE gsb0, 0x0 ;  /* 0x00008000000079c5 */ /* 0x000fc40000010000 */
[----:B------:R-:W-:-:S06]  /*1a60*/  WARPGROUP.ARRIVE ;  /* 0x00000000000079c5 */ /* 0x000fcc0000000000 */
[----:B------:R-:W-:Y:S01]  /*1a70*/  HGMMA.64x64x8.F32.TF32 R24, gdesc[UR4], R24, gsb0 ;  /* 0x04e00000041879f0 */ /* 0x000fe20008002818 */
[----:B------:R-:W-:Y:S02]  /*1a80*/  UIADD3 UR4, UR8, 0x4, URZ ;  /* 0x0000000408047890 */ /* 0x000fe4000fffe03f */
[----:B------:R-:W-:Y:S01]  /*1a90*/  UIADD3 UR6, UR9, 0x4, URZ ;  /* 0x0000000409067890 */ /* 0x000fe2000fffe03f */
[----:B------:R-:W-:Y:S01]  /*1aa0*/  UMOV UR5, 0x40000040 ;  /* 0x4000004000057882 */ /* 0x000fe20000000000 */
[----:B------:R-:W-:Y:S01]  /*1ab0*/  UMOV UR7, 0x40000040 ;  /* 0x4000004000077882 */ /* 0x000fe20000000000 */
[----:B------:R-:W-:Y:S02]  /*1ac0*/  WARPGROUP.DEPBAR.LE gsb0, 0x0 ;  /* 0x00008000000079c5 */ /* 0x000fe40000010000 */
        /* <DEDUP_REMOVED lines=8> */
[----:B------:R-:W-:Y:S03]  /*1b50*/  HGMMA.64x64x8.F32.TF32 R24, gdesc[UR4], R24, gsb0 ;  /* 0x04e00000041879f0 */ /* 0x000fe60008002818 */
[----:B------:R-:W-:Y:S02]  /*1b60*/  WARPGROUP.DEPBAR.LE gsb0, 0x0 ;  /* 0x00008000000079c5 */ /* 0x000fe40000010000 */
[----:B------:R-:W-:Y:S05]  /*1b70*/  @!P1 BRA `(.L_x_25) ;  /* 0x0000000400149947 */ /* 0x000fea0003800000 */
[----:B------:R-:W-:Y:S01]  /*1b80*/  UIADD3 UR4, UR38, 0x1, URZ ;  /* 0x0000000126047890 */ /* 0x000fe2000fffe03f */
[----:B------:R-:W-:Y:S02]  /*1b90*/  IMAD.U32 R0, RZ, RZ, UR43 ;  /* 0x0000002bff007e24 */ /* 0x000fe4000f8e00ff */
[----:B------:R-:W-:Y:S01]  /*1ba0*/  IMAD.U32 R3, RZ, RZ, UR38 ;  /* 0x00000026ff037e24 */ /* 0x000fe2000f8e00ff */
[----:B------:R-:W-:-:S04]  /*1bb0*/  UISETP.NE.AND UP0, UPT, UR4, 0x5, UPT ;  /* 0x000000050400788c */ /* 0x000fc8000bf05270 */
[----:B------:R-:W-:Y:S02]  /*1bc0*/  USEL UR5, URZ, 0x1, UP0 ;  /* 0x000000013f057887 */ /* 0x000fe40008000000 */
[----:B------:R-:W-:Y:S02]  /*1bd0*/  USEL UR8, UR4, URZ, UP0 ;  /* 0x0000003f04087287 */ /* 0x000fe40008000000 */
[----:B------:R-:W-:-:S06]  /*1be0*/  ULOP3.LUT UR5, UR39, UR5, URZ, 0x3c, !UPT ;  /* 0x0000000527057292 */ /* 0x000fcc000f8e3c3f */
[----:B------:R-:W-:-:S07]  /*1bf0*/  IMAD.U32 R6, RZ, RZ, UR5 ;  /* 0x00000005ff067e24 */ /* 0x000fce000f8e00ff */
.L_x_32:
[----:B------:R-:W-:Y:S05]  /*1c00*/  @!P0 BRA `(.L_x_26) ;  /* 0x0000000000048947 */ /* 0x000fea0003800000 */
[----:B------:R-:W-:Y:S01]  /*1c10*/  BPT.TRAP 0x1 ;  /* 0x000000040000795c */ /* 0x000fe20000300000 */
.L_x_26:
[----:B------:R-:W-:Y:S01]  /*1c20*/  ULEA UR4, UR8, UR41, 0x3 ;  /* 0x0000002908047291 */ /* 0x000fe2000f8e183f */
[----:B------:R-:W-:-:S08]  /*1c30*/  SHF.L.U32 R4, R6, 0x1f, RZ ;  /* 0x0000001f06047819 */ /* 0x000fd000000006ff */
[----:B------:R1:W2:Y:S01]  /*1c40*/  SYNCS.PHASECHK.TRANS64.TRYWAIT P1, [UR4], R4 ;  /* 0x00000004ff0075a7 */ /* 0x0002a20008020144 */
[----:B------:R-:W-:Y:S05]  /*1c50*/  @!P0 BRA `(.L_x_27) ;  /* 0x0000000000048947 */ /* 0x000fea0003800000 */
[----:B------:R-:W-:Y:S01]  /*1c60*/  BPT.TRAP 0x1 ;  /* 0x000000040000795c */ /* 0x000fe20000300000 */
.L_x_27:
[----:B--2---:R-:W-:Y:S05]  /*1c70*/  @P1 BRA `(.L_x_28) ;  /* 0x0000000000081947 */ /* 0x004fea0003800000 */
[----:B------:R-:W2:Y:S02]  /*1c80*/  SYNCS.PHASECHK.TRANS64.TRYWAIT P1, [UR4], R4 ;  /* 0x00000004ff0075a7 */ /* 0x000ea40008020144 */
[----:B--2---:R-:W-:Y:S05]  /*1c90*/  @!P1 BRA `(.L_x_29) ;  /* 0x0000004000909947 */ /* 0x004fea0003800000 */
.L_x_28:
[----:B------:R-:W-:Y:S01]  /*1ca0*/  ULEA UR9, UR8, UR44, 0x9 ;  /* 0x0000002c08097291 */ /* 0x000fe2000f8e483f */
[----:B------:R-:W-:Y:S01]  /*1cb0*/  WARPGROUP.ARRIVE ;  /* 0x00000000000079c5 */ /* 0x000fe20000000000 */
[----:B------:R-:W-:Y:S01]  /*1cc0*/  ULEA UR10, UR8, UR45, 0x9 ;  /* 0x0000002d080a7291 */ /* 0x000fe2000f8e483f */
[----:B------:R-:W-:Y:S01]  /*1cd0*/  UMOV UR5, 0x40000040 ;  /* 0x4000004000057882 */ /* 0x000fe20000000000 */
[----:B------:R-:W-:-:S03]  /*1ce0*/  UMOV UR7, 0x40000040 ;  /* 0x4000004000077882 */ /* 0x000fc60000000000 */
[----:B------:R-:W-:Y:S02]  /*1cf0*/  UMOV UR4, UR9 ;  /* 0x0000000900047c82 */ /* 0x000fe40008000000 */
[----:B------:R-:W-:Y:S02]  /*1d00*/  UMOV UR6, UR10 ;  /* 0x0000000a00067c82 */ /* 0x000fe40008000000 */
[----:B------:R-:W-:Y:S01]  /*1d10*/  HGMMA.64x64x8.F32.TF32 R24, gdesc[UR4], R24, gsb0 ;  /* 0x04e00000041879f0 */ /* 0x000fe20008002818 */
        /* <DEDUP_REMOVED lines=23> */
[----:B------:R-:W-:Y:S01]  /*1e90*/  BPT.TRAP 0x1 ;  /* 0x000000040000795c */ /* 0x000fe20000300000 */
.L_x_30:
[----:B------:R-:W-:-:S13]  /*1ea0*/  ISETP.NE.AND P1, PT, R57, RZ, PT ;  /* 0x000000ff3900720c */ /* 0x000fda0003f25270 */
[----:B-12---:R-:W-:-:S05]  /*1eb0*/  @P1 LEA R4, R3, UR41, 0x3 ;  /* 0x0000002903041c11 */ /* 0x006fca000f8e18ff */
[----:B------:R-:W-:-:S05]  /*1ec0*/  @P1 VIADD R5, R4, 0x28 ;  /* 0x0000002804051836 */ /* 0x000fca0000000000 */
[----:B------:R-:W-:-:S04]  /*1ed0*/  @P1 PRMT R5, R56, 0x654, R5 ;  /* 0x0000065438051816 */ /* 0x000fc80000000005 */
[----:B------:R1:W-:Y:S01]  /*1ee0*/  @P1 SYNCS.ARRIVE.TRANS64.RED.A1T0 RZ, [R5+URZ], RZ ;  /* 0x000000ff05ff19a7 */ /* 0x0003e2000810043f */
[----:B------:R-:W-:-:S13]  /*1ef0*/  ISETP.GT.U32.AND P1, PT, R16, 0x1, PT ;  /* 0x000000011000780c */ /* 0x000fda0003f24070 */
[----:B-1----:R-:W-:Y:S05]  /*1f00*/  @P1 BRA `(.L_x_31) ;  /* 0x0000000000041947 */ /* 0x002fea0003800000 */
[----:B------:R-:W-:Y:S01]  /*1f10*/  BPT.TRAP 0x1 ;  /* 0x000000040000795c */ /* 0x000fe20000300000 */
.L_x_31:
[----:B------:R-:W-:Y:S01]  /*1f20*/  UIADD3 UR8, UR8, 0x1, URZ ;  /* 0x0000000108087890 */ /* 0x000fe2000fffe03f */
[C---:B------:R-:W-:Y:S01]  /*1f30*/  ISETP.GT.AND P2, PT, R0.reuse, 0x1, PT ;  /* 0x000000010000780c */ /* 0x040fe20003f44270 */
[----:B------:R-:W-:Y:S02]  /*1f40*/  VIADD R3, R3, 0x1 ;  /* 0x0000000103037836 */ /* 0x000fe40000000000 */
[----:B------:R-:W-:Y:S01]  /*1f50*/  UISETP.NE.AND UP0, UPT, UR8, 0x5, UPT ;  /* 0x000000050800788c */ /* 0x000fe2000bf05270 */
[----:B------:R-:W-:Y:S02]  /*1f60*/  VIADD R0, R0, 0xffffffff ;  /* 0xffffffff00007836 */ /* 0x000fe40000000000 */
[C---:B------:R-:W-:Y:S01]  /*1f70*/  ISETP.NE.AND P1, PT, R3.reuse, 0x5, PT ;  /* 0x000000050300780c */ /* 0x040fe20003f25270 */
[----:B------:R-:W-:Y:S02]  /*1f80*/  USEL UR4, URZ, 0x1, UP0 ;  /* 0x000000013f047887 */ /* 0x000fe40008000000 */
[----:B------:R-:W-:Y:S01]  /*1f90*/  USEL UR8, UR8, URZ, UP0 ;  /* 0x0000003f08087287 */ /* 0x000fe20008000000 */
[----:B------:R-:W-:-:S03]  /*1fa0*/  SEL R3, R3, RZ, P1 ;  /* 0x000000ff03037207 */ /* 0x000fc60000800000 */
[----:B------:R-:W-:Y:S01]  /*1fb0*/  LOP3.LUT R6, R6, UR4, RZ, 0x3c, !PT ;  /* 0x0000000406067c12 */ /* 0x000fe2000f8e3cff */
[----:B------:R-:W-:Y:S07]  /*1fc0*/  @P2 BRA `(.L_x_32) ;  /* 0xfffffffc000c2947 */ /* 0x000fee000383ffff */
.L_x_25:
[----:B------:R-:W1:Y:S01]  /*1fd0*/  LDC R0, c[0x0][0x28c] ;  /* 0x0000a300ff007b82 */ /* 0x000e620000000800 */
[----:B------:R2:W-:Y:S01]  /*1fe0*/  SYNCS.ARRIVE.TRANS64.A1T0 RZ, [R64+UR47], RZ ;  /* 0x000000ff40ff79a7 */ /* 0x0005e2000810002f */
[----:B-1----:R-:W-:-:S13]  /*1ff0*/  ISETP.GE.AND P1, PT, R0, 0x1, PT ;  /* 0x000000010000780c */ /* 0x002fda0003f26270 */
[----:B--2---:R-:W-:Y:S05]  /*2000*/  @!P1 BRA `(.L_x_33) ;  /* 0x0000000000449947 */ /* 0x004fea0003800000 */
[----:B------:R-:W-:Y:S05]  /*2010*/  @!P0 BRA `(.L_x_34) ;  /* 0x0000000000048947 */ /* 0x000fea0003800000 */
[----:B------:R-:W-:Y:S01]  /*2020*/  BPT.TRAP 0x1 ;  /* 0x000000040000795c */ /* 0x000fe20000300000 */
.L_x_34:
[----:B------:R-:W-:-:S13]  /*2030*/  ISETP.NE.AND P0, PT, R57, RZ, PT ;  /* 0x000000ff3900720c */ /* 0x000fda0003f05270 */
[----:B------:R-:W-:-:S05]  /*2040*/  VOTEU.ANY UP0, P0 ;  /* 0x00000000003f7886 */ /* 0x000fca0000000100 */
[----:B------:R-:W-:-:S06]  /*2050*/  @UP0 UIADD3 UR4, UR43, UR38, URZ ;  /* 0x000000262b040290 */ /* 0x000fcc000fffe03f */
[----:B------:R-:W-:Y:S02]  /*2060*/  IMAD.U32 R4, RZ, RZ, UR4 ;  /* 0x00000004ff047e24 */ /* 0x000fe4000f8e00ff */
[----:B------:R-:W-:Y:S02]  /*2070*/  IMAD.U32 R3, RZ, RZ, UR4 ;  /* 0x00000004ff037e24 */ /* 0x000fe4000f8e00ff */
[----:B------:R-:W-:-:S05]  /*2080*/  @P0 IMAD.WIDE.U32 R4, R4, -0x33333333, RZ ;  /* 0xcccccccd04040825 */ /* 0x000fca00078e00ff */
[----:B------:R-:W-:-:S05]  /*2090*/  @P0 SHF.R.U32.HI R0, RZ, 0x2, R5 ;  /* 0x00000002ff000819 */ /* 0x000fca0000011605 */
[----:B------:R-:W-:-:S05]  /*20a0*/  @P0 IMAD R0, R0, -0x5, R3 ;  /* 0xfffffffb00000824 */ /* 0x000fca00078e0203 */
[----:B------:R-:W-:-:S05]  /*20b0*/  @P0 LEA R0, R0, UR41, 0x3 ;  /* 0x0000002900000c11 */ /* 0x000fca000f8e18ff */
[----:B------:R-:W-:-:S05]  /*20c0*/  @P0 VIADD R3, R0, 0x28 ;  /* 0x0000002800030836 */ /* 0x000fca0000000000 */
[----:B------:R-:W-:-:S04]  /*20d0*/  @P0 PRMT R3, R56, 0x654, R3 ;  /* 0x0000065438030816 */ /* 0x000fc80000000003 */
[----:B------:R1:W-:Y:S01]  /*20e0*/  @P0 SYNCS.ARRIVE.TRANS64.RED.A1T0 RZ, [R3+URZ], RZ ;  /* 0x000000ff03ff09a7 */ /* 0x0003e2000810043f */
[----:B------:R-:W-:-:S13]  /*20f0*/  ISETP.GT.U32.AND P0, PT, R16, 0x1, PT ;  /* 0x000000011000780c */ /* 0x000fda0003f04070 */
[----:B-1----:R-:W-:Y:S05]  /*2100*/  @P0 BRA `(.L_x_33) ;  /* 0x0000000000040947 */ /* 0x002fea0003800000 */
[----:B------:R-:W-:Y:S01]  /*2110*/  BPT.TRAP 0x1 ;  /* 0x000000040000795c */ /* 0x000fe20000300000 */
.L_x_33:
[----:B------:R-:W-:Y:S01]  /*2120*/  SHF.L.U32 R0, R73, 0x1f, RZ ;  /* 0x0000001f49007819 */ /* 0x000fe200000006ff */
[----:B------:R-:W-:Y:S01]  /*2130*/  UIADD3 UR38, UR46, UR38, URZ ;  /* 0x000000262e267290 */ /* 0x000fe2000fffe03f */
[----:B------:R-:W1:Y:S01]  /*2140*/  LDC R7, c[0x0][0x288] ;  /* 0x0000a200ff077b82 */ /* 0x000e620000000800 */
[----:B------:R-:W-:Y:S01]  /*2150*/  UISETP.GE.U32.AND UP1, UPT, UR46, 0x5, UPT ;  /* 0x000000052e00788c */ /* 0x000fe2000bf26070 */
[----:B------:R-:W-:Y:S01]  /*2160*/  IMAD.SHL.U32 R8, R62, 0x2, RZ ;  /* 0x000000023e087824 */ /* 0x000fe200078e00ff */
[----:B------:R-:W-:Y:S02]  /*2170*/  UISETP.GT.U32.AND UP0, UPT, UR38, 0x4, UPT ;  /* 0x000000042600788c */ /* 0x000fe4000bf04070 */
[----:B------:R-:W-:Y:S02]  /*2180*/  UIMAD.WIDE.U32 UR4, UR38, -0x33333333, URZ ;  /* 0xcccccccd260478a5 */ /* 0x000fe4000f8e003f */
[----:B------:R-:W-:Y:S01]  /*2190*/  UISETP.LT.U32.AND UP0, UPT, UR46, 0x5, UP0 ;  /* 0x000000052e00788c */ /* 0x000fe20008701070 */
[----:B------:R-:W2:Y:S01]  /*21a0*/  SYNCS.PHASECHK.TRANS64.TRYWAIT P0, [R63+UR42+0x10], R0 ;  /* 0x000010003f0075a7 */ /* 0x000ea2000800016a */
[----:B------:R-:W-:Y:S01]  /*21b0*/  USHF.R.U32.HI UR4, URZ, 0x2, UR5 ;  /* 0x000000023f047899 */ /* 0x000fe20008011605 */
[----:B------:R-:W-:Y:S01]  /*21c0*/  SHF.R.S32.HI R9, RZ, 0x1f, R8 ;  /* 0x0000001fff097819 */ /* 0x000fe20000011408 */
[----:B------:R-:W-:-:S02]  /*21d0*/  USEL UR6, URZ, 0x1, !UP0 ;  /* 0x000000013f067887 */ /* 0x000fc4000c000000 */
[----:B------:R-:W-:Y:S02]  /*21e0*/  UIMAD UR38, UR4, -0x5, UR38 ;  /* 0xfffffffb042678a4 */ /* 0x000fe4000f8e0226 */
[----:B------:R-:W-:-:S04]  /*21f0*/  ULOP3.LUT UR39, UR39, UR6, URZ, 0x3c, !UPT ;  /* 0x0000000627277292 */ /* 0x000fc8000f8e3c3f */
[----:B------:R-:W-:Y:S01]  /*2200*/  @UP1 ULOP3.LUT UR39, UR39, 0x1, UR4, 0x78, !UPT ;  /* 0x0000000127271892 */ /* 0x000fe2000f8e7804 */
[----:B-12---:R-:W-:Y:S11]  /*2210*/  @!P0 BRA `(.L_x_35) ;  /* 0x0000003c00488947 */ /* 0x006ff60003800000 */
.L_x_126:
[----:B-1----:R-:W-:Y:S01]  /*2220*/  IMAD.SHL.U32 R0, R19, 0x40, RZ ;  /* 0x0000004013007824 */ /* 0x002fe200078e00ff */
[----:B------:R-:W-:Y:S01]  /*2230*/  ULDC UR6, c[0x0][0x284] ;  /* 0x0000a10000067ab9 */ /* 0x000fe20000000800 */
[----:B------:R-:W-:Y:S01]  /*2240*/  IMAD.SHL.U32 R14, R22, 0x40, RZ ;  /* 0x00000040160e7824 */ /* 0x000fe200078e00ff */
[----:B------:R-:W-:Y:S01]  /*2250*/  SHF.R.S32.HI R11, RZ, 0x1f, R2 ;  /* 0x0000001fff0b7819 */ /* 0x000fe20000011402 */
[----:B------:R-:W-:Y:S01]  /*2260*/  ULDC.64 UR4, c[0x0][0x5d0] ;  /* 0x0001740000047ab9 */ /* 0x000fe20000000a00 */
[----:B------:R-:W-:Y:S01]  /*2270*/  ISETP.GE.AND P0, PT, R0, UR6, PT ;  /* 0x0000000600007c0c */ /* 0x000fe2000bf06270 */
[----:B------:R-:W-:Y:S01]  /*2280*/  IMAD.WIDE.U32 R4, R2, UR4, R8 ;  /* 0x0000000402047c25 */ /* 0x000fe2000f8e0008 */
[----:B------:R-:W-:Y:S02]  /*2290*/  SHF.R.S32.HI R15, RZ, 0x1f, R14 ;  /* 0x0000001fff0f7819 */ /* 0x000fe4000001140e */
[C---:B------:R-:W-:Y:S01]  /*22a0*/  ISETP.GE.OR P0, PT, R14.reuse, R7, P0 ;  /* 0x000000070e00720c */ /* 0x040fe20000706670 */
[----:B------:R-:W-:Y:S01]  /*22b0*/  IMAD R3, R11, UR4, RZ ;  /* 0x000000040b037c24 */ /* 0x000fe2000f8e02ff */
[----:B------:R-:W-:-:S03]  /*22c0*/  IADD3 R4, P1, R14, R4, RZ ;  /* 0x000000040e047210 */ /* 0x000fc60007f3e0ff */
[----:B------:R-:W-:-:S05]  /*22d0*/  IMAD R3, R2, UR5, R3 ;  /* 0x0000000502037c24 */ /* 0x000fca000f8e0203 */
[----:B------:R-:W-:-:S03]  /*22e0*/  IADD3.X R5, R15, R5, R3, P1, !PT ;  /* 0x000000050f057210 */ /* 0x000fc60000ffe403 */
[----:B------:R-:W-:Y:S05]  /*22f0*/  @P0 BRA `(.L_x_36) ;  /* 0x0000002000a80947 */ /* 0x000fea0003800000 */
[----:B------:R-:W1:Y:S01]  /*2300*/  LDC.64 R76, c[0x0][0x5c8] ;  /* 0x00017200ff4c7b82 */ /* 0x000e620000000a00 */
[----:B-----5:R-:W-:Y:S01]  /*2310*/  FSETP.NEU.AND P0, PT, R59, RZ, PT ;  /* 0x000000ff3b00720b */ /* 0x020fe20003f0d000 */
[----:B------:R-:W-:Y:S01]  /*2320*/  IMAD R3, R62, -0x2, R7 ;  /* 0xfffffffe3e037824 */ /* 0x000fe200078e0207 */
[----:B------:R-:W-:Y:S01]  /*2330*/  BSSY B0, `(.L_x_36) ;  /* 0x0000226000007945 */ /* 0x000fe20003800000 */
[----:B------:R-:W-:-:S04]  /*2340*/  IMAD.WIDE R68, R19, 0x40, R60 ;  /* 0x0000004013447825 */ /* 0x000fc800078e023c */
[----:B------:R-:W-:Y:S02]  /*2350*/  IMAD.IADD R3, R3, 0x1, -R14 ;  /* 0x0000000103037824 */ /* 0x000fe400078e0a0e */
[----:B------:R-:W-:-:S03]  /*2360*/  IMAD.IADD R0, R67, 0x1, -R0 ;  /* 0x0000000143007824 */ /* 0x000fc600078e0a00 */
[----:B------:R-:W-:-:S04]  /*2370*/  ISETP.GT.AND P1, PT, R3, RZ, PT ;  /* 0x000000ff0300720c */ /* 0x000fc80003f24270 */
[----:B------:R-:W-:Y:S01]  /*2380*/  ISETP.GT.AND P2, PT, R0, RZ, P1 ;  /* 0x000000ff0000720c */ /* 0x000fe20000f44270 */
[-C--:B-1----:R-:W-:Y:S02]  /*2390*/  IMAD R6, R69, R76.reuse, RZ ;  /* 0x0000004c45067224 */ /* 0x082fe400078e02ff */
[----:B------:R-:W-:-:S04]  /*23a0*/  IMAD.WIDE.U32 R70, R68, R76, R4 ;  /* 0x0000004c44467225 */ /* 0x000fc800078e0004 */
[----:B------:R-:W-:-:S04]  /*23b0*/  IMAD R5, R68, R77, R6 ;  /* 0x0000004d44057224 */ /* 0x000fc800078e0206 */
[----:B------:R-:W-:Y:S01]  /*23c0*/  IMAD.IADD R7, R71, 0x1, R5 ;  /* 0x0000000147077824 */ /* 0x000fe200078e0205 */
[----:B------:R-:W-:Y:S06]  /*23d0*/  @!P0 BRA `(.L_x_37) ;  /* 0x0000001400dc8947 */ /* 0x000fec0003800000 */
[----:B------:R-:W1:Y:S01]  /*23e0*/  LDC.64 R74, c[0x0][0x5b8] ;  /* 0x00016e00ff4a7b82 */ /* 0x000e620000000a00 */
[----:B------:R-:W-:-:S07]  /*23f0*/  ULDC.64 UR4, c[0x0][0x5c0] ;  /* 0x0001700000047ab9 */ /* 0x000fce0000000a00 */
[----:B------:R-:W2:Y:S08]  /*2400*/  LDC.64 R78, c[0x0][0x5b0] ;  /* 0x00016c00ff4e7b82 */ /* 0x000eb00000000a00 */
[----:B------:R-:W0:Y:S01]  /*2410*/  LDC.64 R80, c[0x0][0x5a8] ;  /* 0x00016a00ff507b82 */ /* 0x000e220000000a00 */
[-C--:B-1----:R-:W-:Y:S02]  /*2420*/  IMAD R6, R11, R74.reuse, RZ ;  /* 0x0000004a0b067224 */ /* 0x082fe400078e02ff */
[----:B------:R-:W-:-:S04]  /*2430*/  IMAD.WIDE.U32 R4, R2, R74, R8 ;  /* 0x0000004a02047225 */ /* 0x000fc800078e0008 */
[----:B------:R-:W-:Y:S01]  /*2440*/  IMAD R71, R2, R75, R6 ;  /* 0x0000004b02477224 */ /* 0x000fe200078e0206 */
[----:B------:R-:W-:Y:S01]  /*2450*/  IADD3 R10, P0, R14, R4, RZ ;  /* 0x000000040e0a7210 */ /* 0x000fe20007f1e0ff */
[----:B--2---:R-:W-:-:S03]  /*2460*/  IMAD R4, R69, R78, RZ ;  /* 0x0000004e45047224 */ /* 0x004fc600078e02ff */
[----:B------:R-:W-:Y:S01]  /*2470*/  IADD3.X R11, R15, R5, R71, P0, !PT ;  /* 0x000000050f0b7210 */ /* 0x000fe200007fe447 */
[C---:B------:R-:W-:Y:S02]  /*2480*/  IMAD R75, R68.reuse, R79, R4 ;  /* 0x0000004f444b7224 */ /* 0x040fe400078e0204 */
[----:B------:R-:W-:-:S04]  /*2490*/  IMAD.WIDE.U32 R4, R68, R78, R10 ;  /* 0x0000004e44047225 */ /* 0x000fc800078e000a */
[----:B------:R-:W-:Y:S01]  /*24a0*/  IMAD.IADD R5, R5, 0x1, R75 ;  /* 0x0000000105057824 */ /* 0x000fe200078e024b */
[----:B0-----:R-:W-:-:S04]  /*24b0*/  LEA R12, P0, R4, R80, 0x2 ;  /* 0x00000050040c7211 */ /* 0x001fc800078010ff */
[----:B------:R-:W-:-:S05]  /*24c0*/  LEA.HI.X R13, R4, R81, R5, 0x2, P0 ;  /* 0x00000051040d7211 */ /* 0x000fca00000f1405 */
[----:B------:R0:W2:Y:S01]  /*24d0*/  @P2 LDG.E.LTC128B R19, desc[UR36][R12.64] ;  /* 0x000000240c132981 */ /* 0x0000a2000c1e1920 */
[----:B------:R-:W-:Y:S01]  /*24e0*/  IMAD.WIDE.U32 R4, R68, R78, R14 ;  /* 0x0000004e44047225 */ /* 0x000fe200078e000e */
[----:B------:R-:W-:Y:S01]  /*24f0*/  LEA R6, P3, R70, UR4, 0x2 ;  /* 0x0000000446067c11 */ /* 0x000fe2000f8610ff */
[----:B------:R-:W-:Y:S01]  /*2500*/  BSSY B1, `(.L_x_38) ;  /* 0x0000014000017945 */ /* 0x000fe20003800000 */
[----:B------:R-:W-:Y:S02]  /*2510*/  IADD3 R20, P0, R8, R4, RZ ;  /* 0x0000000408147210 */ /* 0x000fe40007f1e0ff */
[----:B------:R-:W-:Y:S02]  /*2520*/  LEA.HI.X R7, R70, UR5, R7, 0x2, P3 ;  /* 0x0000000546077c11 */ /* 0x000fe400098f1407 */
[----:B------:R-:W-:Y:S01]  /*2530*/  IADD3.X R21, R9, R75, R5, P0, !PT ;  /* 0x0000004b09157210 */ /* 0x000fe200007fe405 */
[----:B0-----:R-:W-:Y:S01]  /*2540*/  IMAD.SHL.U32 R12, R78, 0x8, RZ ;  /* 0x000000084e0c7824 */ /* 0x001fe200078e00ff */
[----:B------:R-:W-:-:S02]  /*2550*/  ISETP.GT.AND P0, PT, R3, 0x1, PT ;  /* 0x000000010300780c */ /* 0x000fc40003f04270 */
[----:B------:R-:W-:Y:S01]  /*2560*/  SHF.L.U64.HI R13, R78, 0x3, R79 ;  /* 0x000000034e0d7819 */ /* 0x000fe2000001024f */
[----:B------:R-:W-:Y:S01]  /*2570*/  IMAD.WIDE.U32 R20, R2, R74, R20 ;  /* 0x0000004a02147225 */ /* 0x000fe200078e0014 */
[----:B------:R-:W-:-:S03]  /*2580*/  ISETP.GT.AND P3, PT, R0, RZ, P0 ;  /* 0x000000ff0000720c */ /* 0x000fc60000764270 */
[----:B------:R-:W-:Y:S01]  /*2590*/  IMAD.WIDE.U32 R68, R68, R78, R12 ;  /* 0x0000004e44447225 */ /* 0x000fe200078e000c */
[----:B--2---:R-:W-:-:S05]  /*25a0*/  LOP3.LUT R4, R19, 0xffffe000, RZ, 0xc0, !PT ;  /* 0xffffe00013047812 */ /* 0x004fca00078ec0ff */
[----:B------:R-:W-:Y:S01]  /*25b0*/  FMUL R5, R4, R59 ;  /* 0x0000003b04057220 */ /* 0x000fe20000400000 */
[----:B------:R-:W-:-:S03]  /*25c0*/  LEA R4, P4, R20, R80, 0x2 ;  /* 0x0000005014047211 */ /* 0x000fc600078810ff */
[----:B------:R-:W-:Y:S01]  /*25d0*/  FFMA R83, R24, R58, R5 ;  /* 0x0000003a18537223 */ /* 0x000fe20000000005 */
[----:B------:R-:W-:-:S04]  /*25e0*/  IMAD.IADD R5, R71, 0x1, R21 ;  /* 0x0000000147057824 */ /* 0x000fc800078e0215 */
[----:B------:R-:W-:Y:S02]  /*25f0*/  F2FP.TF32.F32.PACK_B R83, R83 ;  /* 0x00000053ff53723e */ /* 0x000fe400024050ff */
[----:B------:R-:W-:-:S03]  /*2600*/  LEA.HI.X R5, R20, R81, R5, 0x2, P4 ;  /* 0x0000005114057211 */ /* 0x000fc600020f1405 */
[----:B------:R0:W-:Y:S01]  /*2610*/  @P2 STG.E desc[UR36][R6.64], R83 ;  /* 0x0000005306002986 */ /* 0x0001e2000c101924 */
[----:B------:R-:W-:Y:S05]  /*2620*/  @!P3 BRA `(.L_x_39) ;  /* 0x000000000004b947 */ /* 0x000fea0003800000 */
[----:B------:R1:W5:Y:S02]  /*2630*/  LDG.E.LTC128B R19, desc[UR36][R4.64+0x4] ;  /* 0x0000042404137981 */ /* 0x000364000c1e1920 */
.L_x_39:
[----:B------:R-:W-:Y:S05]  /*2640*/  BSYNC B1 ;  /* 0x0000000000017941 */ /* 0x000fea0003800000 */
.L_x_38:
[----:B-----5:R-:W-:Y:S01]  /*2650*/  LOP3.LUT R12, R19, 0xffffe000, RZ, 0xc0, !PT ;  /* 0xffffe000130c7812 */ /* 0x020fe200078ec0ff */
[----:B------:R-:W-:Y:S01]  /*2660*/  IMAD.IADD R75, R75, 0x1, R69 ;  /* 0x000000014b4b7824 */ /* 0x000fe200078e0245 */
[----:B------:R-:W-:Y:S02]  /*2670*/  IADD3 R10, P2, R10, R68, RZ ;  /* 0x000000440a0a7210 */ /* 0x000fe40007f5e0ff */
[----:B------:R-:W-:Y:S01]  /*2680*/  ISETP.GT.AND P1, PT, R0, 0x8, P1 ;  /* 0x000000080000780c */ /* 0x000fe20000f24270 */
[----:B------:R-:W-:Y:S02]  /*2690*/  FMUL R12, R12, R59 ;  /* 0x0000003b0c0c7220 */ /* 0x000fe40000400000 */
[----:B------:R-:W-:Y:S02]  /*26a0*/  IMAD.X R11, R75, 0x1, R11, P2 ;  /* 0x000000014b0b7824 */ /* 0x000fe400010e060b */
[----:B------:R-:W-:Y:S01]  /*26b0*/  FFMA R25, R25, R58, R12 ;  /* 0x0000003a19197223 */ /* 0x000fe2000000000c */
[----:B------:R-:W-:-:S04]  /*26c0*/  LEA R12, P2, R10, R80, 0x2 ;  /* 0x000000500a0c7211 */ /* 0x000fc800078410ff */
[----:B------:R-:W-:Y:S02]  /*26d0*/  F2FP.TF32.F32.PACK_B R25, R25 ;  /* 0x00000019ff19723e */ /* 0x000fe400024050ff */
[----:B------:R-:W-:-:S03]  /*26e0*/  LEA.HI.X R13, R10, R81, R11, 0x2, P2 ;  /* 0x000000510a0d7211 */ /* 0x000fc600010f140b */
[----:B------:R2:W-:Y:S04]  /*26f0*/  @P3 STG.E desc[UR36][R6.64+0x4], R25 ;  /* 0x0000041906003986 */ /* 0x0005e8000c101924 */
[----:B------:R-:W3:Y:S01]  /*2700*/  @P1 LDG.E.LTC128B R19, desc[UR36][R12.64] ;  /* 0x000000240c131981 */ /* 0x000ee2000c1e1920 */
[----:B------:R-:W-:Y:S01]  /*2710*/  IADD3 R14, P2, P3, R8, R68, R14 ;  /* 0x00000044080e7210 */ /* 0x000fe20007b5e00e */
[----:B------:R-:W-:Y:S01]  /*2720*/  BSSY B1, `(.L_x_40) ;  /* 0x0000011000017945 */ /* 0x000fe20003800000 */
[C---:B------:R-:W-:Y:S02]  /*2730*/  SHF.L.U64.HI R11, R76.reuse, 0x5, R77 ;  /* 0x000000054c0b7819 */ /* 0x040fe4000001024d */
[----:B------:R-:W-:Y:S02]  /*2740*/  IADD3.X R15, R9, R75, R15, P2, P3 ;  /* 0x0000004b090f7210 */ /* 0x000fe400017e640f */
[----:B------:R-:W-:-:S02]  /*2750*/  LEA R10, P2, R76, R6, 0x5 ;  /* 0x000000064c0a7211 */ /* 0x000fc400078428ff */
[----:B------:R-:W-:Y:S01]  /*2760*/  ISETP.GT.AND P0, PT, R0, 0x8, P0 ;  /* 0x000000080000780c */ /* 0x000fe20000704270 */
[----:B------:R-:W-:-:S04]  /*2770*/  IMAD.WIDE.U32 R14, R2, R74, R14 ;  /* 0x0000004a020e7225 */ /* 0x000fc800078e000e */
[----:B------:R-:W-:Y:S02]  /*2780*/  IMAD.X R11, R11, 0x1, R7, P2 ;  /* 0x000000010b0b7824 */ /* 0x000fe400010e0607 */
[----:B------:R-:W-:Y:S01]  /*2790*/  IMAD.IADD R2, R71, 0x1, R15 ;  /* 0x0000000147027824 */ /* 0x000fe200078e020f */
[----:B---3--:R-:W-:-:S05]  /*27a0*/  LOP3.LUT R8, R19, 0xffffe000, RZ, 0xc0, !PT ;  /* 0xffffe00013087812 */ /* 0x008fca00078ec0ff */
[----:B------:R-:W-:Y:S01]  /*27b0*/  FMUL R9, R8, R59 ;  /* 0x0000003b08097220 */ /* 0x000fe20000400000 */
[----:B------:R-:W-:-:S03]  /*27c0*/  LEA R8, P3, R14, R80, 0x2 ;  /* 0x000000500e087211 */ /* 0x000fc600078610ff */
[----:B------:R-:W-:Y:S01]  /*27d0*/  FFMA R21, R26, R58, R9 ;  /* 0x0000003a1a157223 */ /* 0x000fe20000000009 */
[----:B------:R-:W-:-:S04]  /*27e0*/  LEA.HI.X R9, R14, R81, R2, 0x2, P3 ;  /* 0x000000510e097211 */ /* 0x000fc800018f1402 */
[----:B------:R-:W-:-:S05]  /*27f0*/  F2FP.TF32.F32.PACK_B R21, R21 ;  /* 0x00000015ff15723e */ /* 0x000fca00024050ff */
[----:B------:R2:W-:Y:S01]  /*2800*/  @P1 STG.E desc[UR36][R10.64], R21 ;  /* 0x000000150a001986 */ /* 0x0005e2000c101924 */
[----:B------:R-:W-:Y:S05]  /*2810*/  @!P0 BRA `(.L_x_41) ;  /* 0x0000000000048947 */ /* 0x000fea0003800000 */
[----:B------:R3:W5:Y:S02]  /*2820*/  LDG.E.LTC128B R19, desc[UR36][R8.64+0x4] ;  /* 0x0000042408137981 */ /* 0x000764000c1e1920 */
.L_x_41:
[----:B------:R-:W-:Y:S05]  /*2830*/  BSYNC B1 ;  /* 0x0000000000017941 */ /* 0x000fea0003800000 */
.L_x_40:
[----:B-----5:R-:W-:Y:S01]  /*2840*/  LOP3.LUT R2, R19, 0xffffe000, RZ, 0xc0, !PT ;  /* 0xffffe00013027812 */ /* 0x020fe200078ec0ff */
[----:B------:R-:W-:Y:S01]  /*2850*/  BSSY B1, `(.L_x_42) ;  /* 0x0000009000017945 */ /* 0x000fe20003800000 */
[----:B------:R-:W-:-:S03]  /*2860*/  ISETP.GT.AND P1, PT, R3, 0x8, PT ;  /* 0x000000080300780c */ /* 0x000fc60003f24270 */
[----:B------:R-:W-:Y:S01]  /*2870*/  FMUL R2, R2, R59 ;  /* 0x0000003b02027220 */ /* 0x000fe20000400000 */
[----:B------:R-:W-:-:S03]  /*2880*/  ISETP.GT.AND P2, PT, R0, RZ, P1 ;  /* 0x000000ff0000720c */ /* 0x000fc60000f44270 */
[----:B------:R-:W-:-:S05]  /*2890*/  FFMA R27, R27, R58, R2 ;  /* 0x0000003a1b1b7223 */ /* 0x000fca0000000002 */
[----:B------:R-:W-:-:S05]  /*28a0*/  F2FP.TF32.F32.PACK_B R27, R27 ;  /* 0x0000001bff1b723e */ /* 0x000fca00024050ff */
[----:B------:R4:W-:Y:S01]  /*28b0*/  @P0 STG.E desc[UR36][R10.64+0x4], R27 ;  /* 0x0000041b0a000986 */ /* 0x0009e2000c101924 */
[----:B------:R-:W-:Y:S05]  /*28c0*/  @!P2 BRA `(.L_x_43) ;  /* 0x000000000004a947 */ /* 0x000fea0003800000 */
[----:B------:R0:W5:Y:S02]  /*28d0*/  LDG.E.LTC128B R19, desc[UR36][R4.64+0x20] ;  /* 0x0000202404137981 */ /* 0x000164000c1e1920 */
.L_x_43:
[----:B------:R-:W-:Y:S05]  /*28e0*/  BSYNC B1 ;  /* 0x0000000000017941 */ /* 0x000fea0003800000 */
.L_x_42:
        /* <DEDUP_REMOVED lines=10> */
.L_x_45:
[----:B------:R-:W-:Y:S05]  /*2990*/  BSYNC B1 ;  /* 0x0000000000017941 */ /* 0x000fea0003800000 */
.L_x_44:
[----:B-----5:R-:W-:Y:S01]  /*29a0*/  LOP3.LUT R2, R19, 0xffffe000, RZ, 0xc0, !PT ;  /* 0xffffe00013027812 */ /* 0x020fe200078ec0ff */
[----:B------:R-:W-:Y:S01]  /*29b0*/  BSSY B1, `(.L_x_46) ;  /* 0x0000008000017945 */ /* 0x000fe20003800000 */
[----:B------:R-:W-:-:S03]  /*29c0*/  ISETP.GT.AND P1, PT, R0, 0x8, P1 ;  /* 0x000000080000780c */ /* 0x000fc60000f24270 */
[----:B------:R-:W-:-:S04]  /*29d0*/  FMUL R2, R2, R59 ;  /* 0x0000003b02027220 */ /* 0x000fc80000400000 */
[----:B------:R-:W-:-:S05]  /*29e0*/  FFMA R29, R29, R58, R2 ;  /* 0x0000003a1d1d7223 */ /* 0x000fca0000000002 */
[----:B------:R-:W-:-:S05]  /*29f0*/  F2FP.TF32.F32.PACK_B R29, R29 ;  /* 0x0000001dff1d723e */ /* 0x000fca00024050ff */
[----:B------:R0:W-:Y:S01]  /*2a00*/  @P3 STG.E desc[UR36][R6.64+0x24], R29 ;  /* 0x0000241d06003986 */ /* 0x0001e2000c101924 */
[----:B------:R-:W-:Y:S05]  /*2a10*/  @!P1 BRA `(.L_x_47) ;  /* 0x0000000000049947 */ /* 0x000fea0003800000 */
[----:B------:R0:W5:Y:S02]  /*2a20*/  LDG.E.LTC128B R19, desc[UR36][R8.64+0x20] ;  /* 0x0000202408137981 */ /* 0x000164000c1e1920 */
.L_x_47:
[----:B------:R-:W-:Y:S05]  /*2a30*/  BSYNC B1 ;  /* 0x0000000000017941 */ /* 0x000fea0003800000 */
.L_x_46:
[----:B-----5:R-:W-:Y:S01]  /*2a40*/  LOP3.LUT R2, R19, 0xffffe000, RZ, 0xc0, !PT ;  /* 0xffffe00013027812 */ /* 0x020fe200078ec0ff */
[----:B------:R-:W-:Y:S01]  /*2a50*/  BSSY B1, `(.L_x_48) ;  /* 0x0000008000017945 */ /* 0x000fe20003800000 */
[----:B------:R-:W-:-:S03]  /*2a60*/  ISETP.GT.AND P0, PT, R0, 0x8, P0 ;  /* 0x000000080000780c */ /* 0x000fc60000704270 */
[----:B0-----:R-:W-:-:S04]  /*2a70*/  FMUL R13, R2, R59 ;  /* 0x0000003b020d7220 */ /* 0x001fc80000400000 */
[----:B------:R-:W-:-:S05]  /*2a80*/  FFMA R13, R30, R58, R13 ;  /* 0x0000003a1e0d7223 */ /* 0x000fca000000000d */
[----:B------:R-:W-:-:S05]  /*2a90*/  F2FP.TF32.F32.PACK_B R13, R13 ;  /* 0x0000000dff0d723e */ /* 0x000fca00024050ff */
[----:B------:R0:W-:Y:S01]  /*2aa0*/  @P1 STG.E desc[UR36][R10.64+0x20], R13 ;  /* 0x0000200d0a001986 */ /* 0x0001e2000c101924 */
[----:B------:R-:W-:Y:S05]  /*2ab0*/  @!P0 BRA `(.L_x_49) ;  /* 0x0000000000048947 */ /* 0x000fea0003800000 */
[----:B------:R0:W5:Y:S02]  /*2ac0*/  LDG.E.LTC128B R19, desc[UR36][R8.64+0x24] ;  /* 0x0000242408137981 */ /* 0x000164000c1e1920 */
.L_x_49:
[----:B------:R-:W-:Y:S05]  /*2ad0*/  BSYNC B1 ;  /* 0x0000000000017941 */ /* 0x000fea0003800000 */
.L_x_48:
        /* <DEDUP_REMOVED lines=10> */
.L_x_51:
[----:B------:R-:W-:Y:S05]  /*2b80*/  BSYNC B1 ;  /* 0x0000000000017941 */ /* 0x000fea0003800000 */
.L_x_50:
[----:B-----5:R-:W-:Y:S01]  /*2b90*/  LOP3.LUT R2, R19, 0xffffe000, RZ, 0xc0, !PT ;  /* 0xffffe00013027812 */ /* 0x020fe200078ec0ff */
[----:B------:R-:W-:Y:S01]  /*2ba0*/  BSSY B1, `(.L_x_52) ;  /* 0x0000009000017945 */ /* 0x000fe20003800000 */
[----:B------:R-:W-:-:S03]  /*2bb0*/  ISETP.GT.AND P0, PT, R3, 0x11, PT ;  /* 0x000000110300780c */ /* 0x000fc60003f04270 */
[----:B0-----:R-:W-:Y:S01]  /*2bc0*/  FMUL R13, R2, R59 ;  /* 0x0000003b020d7220 */ /* 0x001fe20000400000 */
[----:B------:R-:W-:-:S03]  /*2bd0*/  ISETP.GT.AND P3, PT, R0, RZ, P0 ;  /* 0x000000ff0000720c */ /* 0x000fc60000764270 */
[----:B------:R-:W-:-:S05]  /*2be0*/  FFMA R13, R32, R58, R13 ;  /* 0x0000003a200d7223 */ /* 0x000fca000000000d */
[----:B------:R-:W-:-:S05]  /*2bf0*/  F2FP.TF32.F32.PACK_B R13, R13 ;  /* 0x0000000dff0d723e */ /* 0x000fca00024050ff */
[----:B------:R0:W-:Y:S01]  /*2c00*/  @P2 STG.E desc[UR36][R6.64+0x40], R13 ;  /* 0x0000400d06002986 */ /* 0x0001e2000c101924 */
[----:B------:R-:W-:Y:S05]  /*2c10*/  @!P3 BRA `(.L_x_53) ;  /* 0x000000000004b947 */ /* 0x000fea0003800000 */
[----:B------:R0:W5:Y:S02]  /*2c20*/  LDG.E.LTC128B R19, desc[UR36][R4.64+0x44] ;  /* 0x0000442404137981 */ /* 0x000164000c1e1920 */
.L_x_53:
[----:B------:R-:W-:Y:S05]  /*2c30*/  BSYNC B1 ;  /* 0x0000000000017941 */ /* 0x000fea0003800000 */
.L_x_52:
        /* <DEDUP_REMOVED lines=9> */
.L_x_55:
[----:B------:R-:W-:Y:S05]  /*2cd0*/  BSYNC B1 ;  /* 0x0000000000017941 */ /* 0x000fea0003800000 */
.L_x_54:
        /* <DEDUP_REMOVED lines=9> */
.L_x_57:
[----:B------:R-:W-:Y:S05]  /*2d70*/  BSYNC B1 ;  /* 0x0000000000017941 */ /* 0x000fea0003800000 */
.L_x_56:
        /* <DEDUP_REMOVED lines=10> */
.L_x_59:
[----:B------:R-:W-:Y:S05]  /*2e20*/  BSYNC B1 ;  /* 0x0000000000017941 */ /* 0x000fea0003800000 */
.L_x_58:
        /* <DEDUP_REMOVED lines=10> */
.L_x_61:
[----:B------:R-:W-:Y:S05]  /*2ed0*/  BSYNC B1 ;  /* 0x0000000000017941 */ /* 0x000fea0003800000 */
.L_x_60:
        /* <DEDUP_REMOVED lines=9> */
.L_x_63:
[----:B------:R-:W-:Y:S05]  /*2f70*/  BSYNC B1 ;  /* 0x0000000000017941 */ /* 0x000fea0003800000 */
.L_x_62:
        /* <DEDUP_REMOVED lines=9> */
.L_x_65:
[----:B------:R-:W-:Y:S05]  /*3010*/  BSYNC B1 ;  /* 0x0000000000017941 */ /* 0x000fea0003800000 */
.L_x_64:
        /* <DEDUP_REMOVED lines=10> */
.L_x_67:
[----:B------:R-:W-:Y:S05]  /*30c0*/  BSYNC B1 ;  /* 0x0000000000017941 */ /* 0x000fea0003800000 */
.L_x_66:
        /* <DEDUP_REMOVED lines=10> */
.L_x_69:
[----:B------:R-:W-:Y:S05]  /*3170*/  BSYNC B1 ;  /* 0x0000000000017941 */ /* 0x000fea0003800000 */
.L_x_68:
        /* <DEDUP_REMOVED lines=9> */
.L_x_71:
[----:B------:R-:W-:Y:S05]  /*3210*/  BSYNC B1 ;  /* 0x0000000000017941 */ /* 0x000fea0003800000 */
.L_x_70:
        /* <DEDUP_REMOVED lines=9> */
.L_x_73:
[----:B------:R-:W-:Y:S05]  /*32b0*/  BSYNC B1 ;  /* 0x0000000000017941 */ /* 0x000fea0003800000 */
.L_x_72:
        /* <DEDUP_REMOVED lines=10> */
.L_x_75:
[----:B------:R-:W-:Y:S05]  /*3360*/  BSYNC B1 ;  /* 0x0000000000017941 */ /* 0x000fea0003800000 */
.L_x_74:
        /* <DEDUP_REMOVED lines=10> */
.L_x_77:
[----:B------:R-:W-:Y:S05]  /*3410*/  BSYNC B1 ;  /* 0x0000000000017941 */ /* 0x000fea0003800000 */
.L_x_76:
        /* <DEDUP_REMOVED lines=9> */
.L_x_79:
[----:B------:R-:W-:Y:S05]  /*34b0*/  BSYNC B1 ;  /* 0x0000000000017941 */ /* 0x000fea0003800000 */
.L_x_78:
        /* <DEDUP_REMOVED lines=9> */
.L_x_81:
[----:B------:R-:W-:Y:S05]  /*3550*/  BSYNC B1 ;  /* 0x0000000000017941 */ /* 0x000fea0003800000 */
.L_x_80:
        /* <DEDUP_REMOVED lines=10> */
.L_x_83:
[----:B------:R-:W-:Y:S05]  /*3600*/  BSYNC B1 ;  /* 0x0000000000017941 */ /* 0x000fea0003800000 */
.L_x_82:
        /* <DEDUP_REMOVED lines=10> */
.L_x_85:
[----:B------:R-:W-:Y:S05]  /*36b0*/  BSYNC B1 ;  /* 0x0000000000017941 */ /* 0x000fea0003800000 */
.L_x_84:
        /* <DEDUP_REMOVED lines=9> */
.L_x_87:
[----:B------:R-:W-:Y:S05]  /*3750*/  BSYNC B1 ;  /* 0x0000000000017941 */ /* 0x000fea0003800000 */
.L_x_86:
        /* <DEDUP_REMOVED lines=9> */
.L_x_89:
[----:B------:R-:W-:Y:S05]  /*37f0*/  BSYNC B1 ;  /* 0x0000000000017941 */ /* 0x000fea0003800000 */
.L_x_88:
        /* <DEDUP_REMOVED lines=10> */
.L_x_91:
[----:B------:R-:W-:Y:S05]  /*38a0*/  BSYNC B1 ;  /* 0x0000000000017941 */ /* 0x000fea0003800000 */
.L_x_90:
[----:B-----5:R-:W-:Y:S01]  /*38b0*/  LOP3.LUT R2, R19, 0xffffe000, RZ, 0xc0, !PT ;  /* 0xffffe00013027812 */ /* 0x020fe200078ec0ff */
[----:B------:R-:W-:Y:S01]  /*38c0*/  BSSY B1, `(.L_x_92) ;  /* 0x000000b000017945 */ /* 0x000fe20003800000 */
[----:B------:R-:W-:Y:S01]  /*38d0*/  ISETP.GT.AND P0, PT, R3, 0x39, PT ;  /* 0x000000390300780c */ /* 0x000fe20003f04270 */
[----:B------:R-:W-:Y:S02]  /*38e0*/  @P2 IMAD.MOV.U32 R3, RZ, RZ, R7 ;  /* 0x000000ffff032224 */ /* 0x000fe400078e0007 */
[----:B0-----:R-:W-:Y:S01]  /*38f0*/  FMUL R13, R2, R59 ;  /* 0x0000003b020d7220 */ /* 0x001fe20000400000 */
[----:B------:R-:W-:Y:S01]  /*3900*/  @P2 IMAD.MOV.U32 R2, RZ, RZ, R6 ;  /* 0x000000ffff022224 */ /* 0x000fe200078e0006 */
[----:B------:R-:W-:Y:S02]  /*3910*/  ISETP.GT.AND P3, PT, R0, RZ, P0 ;  /* 0x000000ff0000720c */ /* 0x000fe40000764270 */
[----:B------:R-:W-:-:S05]  /*3920*/  FFMA R13, R52, R58, R13 ;  /* 0x0000003a340d7223 */ /* 0x000fca000000000d */
[----:B------:R-:W-:-:S05]  /*3930*/  F2FP.TF32.F32.PACK_B R13, R13 ;  /* 0x0000000dff0d723e */ /* 0x000fca00024050ff */
[----:B------:R0:W-:Y:S01]  /*3940*/  @P2 STG.E desc[UR36][R2.64+0xe0], R13 ;  /* 0x0000e00d02002986 */ /* 0x0001e2000c101924 */
[----:B------:R-:W-:Y:S05]  /*3950*/  @!P3 BRA `(.L_x_93) ;  /* 0x000000000004b947 */ /* 0x000fea0003800000 */
[----:B------:R0:W5:Y:S02]  /*3960*/  LDG.E.LTC128B R19, desc[UR36][R4.64+0xe4] ;  /* 0x0000e42404137981 */ /* 0x000164000c1e1920 */
.L_x_93:
[----:B------:R-:W-:Y:S05]  /*3970*/  BSYNC B1 ;  /* 0x0000000000017941 */ /* 0x000fea0003800000 */
.L_x_92:
[----:B0----5:R-:W-:Y:S01]  /*3980*/  LOP3.LUT R2, R19, 0xffffe000, RZ, 0xc0, !PT ;  /* 0xffffe00013027812 */ /* 0x021fe200078ec0ff */
        /* <DEDUP_REMOVED lines=8> */
.L_x_95:
[----:B------:R-:W-:Y:S05]  /*3a10*/  BSYNC B1 ;  /* 0x0000000000017941 */ /* 0x000fea0003800000 */
.L_x_94:
[----:B-----5:R-:W-:Y:S01]  /*3a20*/  LOP3.LUT R2, R19, 0xffffe000, RZ, 0xc0, !PT ;  /* 0xffffe00013027812 */ /* 0x020fe200078ec0ff */
[----:B------:R-:W-:Y:S01]  /*3a30*/  BSSY B1, `(.L_x_96) ;  /* 0x000000a000017945 */ /* 0x000fe20003800000 */
[----:B------:R-:W-:-:S03]  /*3a40*/  ISETP.GT.AND P0, PT, R0, 0x8, P0 ;  /* 0x000000080000780c */ /* 0x000fc60000704270 */
[----:B------:R-:W-:Y:S01]  /*3a50*/  FMUL R3, R2, R59 ;  /* 0x0000003b02037220 */ /* 0x000fe20000400000 */
[----:B------:R-:W-:-:S03]  /*3a60*/  @P1 IMAD.MOV.U32 R2, RZ, RZ, R10 ;  /* 0x000000ffff021224 */ /* 0x000fc600078e000a */
[----:B-1----:R-:W-:Y:S01]  /*3a70*/  FFMA R5, R54, R58, R3 ;  /* 0x0000003a36057223 */ /* 0x002fe20000000003 */
[----:B------:R-:W-:-:S04]  /*3a80*/  @P1 IMAD.MOV.U32 R3, RZ, RZ, R11 ;  /* 0x000000ffff031224 */ /* 0x000fc800078e000b */
[----:B------:R-:W-:-:S05]  /*3a90*/  F2FP.TF32.F32.PACK_B R5, R5 ;  /* 0x00000005ff05723e */ /* 0x000fca00024050ff */
[----:B------:R1:W-:Y:S01]  /*3aa0*/  @P1 STG.E desc[UR36][R2.64+0xe0], R5 ;  /* 0x0000e00502001986 */ /* 0x0003e2000c101924 */
[----:B------:R-:W-:Y:S05]  /*3ab0*/  @!P0 BRA `(.L_x_97) ;  /* 0x0000000000048947 */ /* 0x000fea0003800000 */
[----:B------:R0:W5:Y:S02]  /*3ac0*/  LDG.E.LTC128B R19, desc[UR36][R8.64+0xe4] ;  /* 0x0000e42408137981 */ /* 0x000164000c1e1920 */
.L_x_97:
[----:B------:R-:W-:Y:S05]  /*3ad0*/  BSYNC B1 ;  /* 0x0000000000017941 */ /* 0x000fea0003800000 */
.L_x_96:
[----:B------:R-:W-:Y:S05]  /*3ae0*/  @!P0 BRA `(.L_x_98) ;  /* 0x0000000800a88947 */ /* 0x000fea0003800000 */
[----:B-----5:R-:W-:-:S05]  /*3af0*/  LOP3.LUT R0, R19, 0xffffe000, RZ, 0xc0, !PT ;  /* 0xffffe00013007812 */ /* 0x020fca00078ec0ff */
[----:B------:R-:W-:-:S04]  /*3b00*/  FMUL R0, R0, R59 ;  /* 0x0000003b00007220 */ /* 0x000fc80000400000 */
[----:B------:R-:W-:-:S05]  /*3b10*/  FFMA R55, R55, R58, R0 ;  /* 0x0000003a37377223 */ /* 0x000fca0000000000 */
[----:B------:R-:W-:-:S05]  /*3b20*/  F2FP.TF32.F32.PACK_B R55, R55 ;  /* 0x00000037ff37723e */ /* 0x000fca00024050ff */
[----:B------:R0:W-:Y:S01]  /*3b30*/  STG.E desc[UR36][R10.64+0xe4], R55 ;  /* 0x0000e4370a007986 */ /* 0x0001e2000c101924 */
[----:B------:R-:W-:Y:S05]  /*3b40*/  BRA `(.L_x_98) ;  /* 0x0000000800907947 */ /* 0x000fea0003800000 */
.L_x_37:
[----:B------:R-:W-:Y:S01]  /*3b50*/  ISETP.GT.AND P3, PT, R3, 0x1, PT ;  /* 0x000000010300780c */ /* 0x000fe20003f64270 */
[----:B------:R-:W-:Y:S01]  /*3b60*/  ULDC.64 UR4, c[0x0][0x5c0] ;  /* 0x0001700000047ab9 */ /* 0x000fe20000000a00 */
[-C--:B------:R-:W-:Y:S01]  /*3b70*/  FMUL R9, R24, R58.reuse ;  /* 0x0000003a18097220 */ /* 0x080fe20000400000 */
[----:B------:R-:W-:Y:S01]  /*3b80*/  LEA R4, P4, R70, UR4, 0x2 ;  /* 0x0000000446047c11 */ /* 0x000fe2000f8810ff */
[-C--:B------:R-:W-:Y:S01]  /*3b90*/  FMUL R25, R25, R58.reuse ;  /* 0x0000003a19197220 */ /* 0x080fe20000400000 */
[----:B------:R-:W-:Y:S01]  /*3ba0*/  ISETP.GT.AND P0, PT, R0, RZ, P3 ;  /* 0x000000ff0000720c */ /* 0x000fe20001f04270 */
[-C--:B------:R-:W-:Y:S01]  /*3bb0*/  FMUL R11, R26, R58.reuse ;  /* 0x0000003a1a0b7220 */ /* 0x080fe20000400000 */
[----:B------:R-:W-:Y:S01]  /*3bc0*/  LEA.HI.X R5, R70, UR5, R7, 0x2, P4 ;  /* 0x0000000546057c11 */ /* 0x000fe2000a0f1407 */
[-C--:B------:R-:W-:Y:S01]  /*3bd0*/  FMUL R27, R27, R58.reuse ;  /* 0x0000003a1b1b7220 */ /* 0x080fe20000400000 */
[----:B------:R-:W-:Y:S01]  /*3be0*/  F2FP.TF32.F32.PACK_B R9, R9 ;  /* 0x00000009ff09723e */ /* 0x000fe200024050ff */
[-C--:B------:R-:W-:Y:S01]  /*3bf0*/  FMUL R29, R29, R58.reuse ;  /* 0x0000003a1d1d7220 */ /* 0x080fe20000400000 */
[----:B------:R-:W-:Y:S01]  /*3c00*/  F2FP.TF32.F32.PACK_B R25, R25 ;  /* 0x00000019ff19723e */ /* 0x000fe200024050ff */
[----:B------:R-:W-:Y:S01]  /*3c10*/  FMUL R31, R31, R58 ;  /* 0x0000003a1f1f7220 */ /* 0x000fe20000400000 */
[C---:B------:R-:W-:Y:S01]  /*3c20*/  SHF.L.U64.HI R77, R76.reuse, 0x5, R77 ;  /* 0x000000054c4d7819 */ /* 0x040fe2000001024d */
[----:B------:R1:W-:Y:S01]  /*3c30*/  @P2 STG.E desc[UR36][R4.64], R9 ;  /* 0x0000000904002986 */ /* 0x0003e2000c101924 */
[----:B------:R-:W-:Y:S01]  /*3c40*/  LEA R6, P4, R76, R4, 0x5 ;  /* 0x000000044c067211 */ /* 0x000fe200078828ff */
[-C--:B0-----:R-:W-:Y:S01]  /*3c50*/  FMUL R13, R32, R58.reuse ;  /* 0x0000003a200d7220 */ /* 0x081fe20000400000 */
[C---:B------:R-:W-:Y:S01]  /*3c60*/  ISETP.GT.AND P1, PT, R0.reuse, 0x8, P1 ;  /* 0x000000080000780c */ /* 0x040fe20000f24270 */
[----:B------:R-:W-:Y:S01]  /*3c70*/  @P0 STG.E desc[UR36][R4.64+0x4], R25 ;  /* 0x0000041904000986 */ /* 0x000fe2000c101924 */
[----:B------:R-:W-:Y:S01]  /*3c80*/  ISETP.GT.AND P2, PT, R3, 0x8, PT ;  /* 0x000000080300780c */ /* 0x000fe20003f44270 */
[----:B------:R-:W-:Y:S01]  /*3c90*/  IMAD.X R7, R77, 0x1, R5, P4 ;  /* 0x000000014d077824 */ /* 0x000fe200020e0605 */
[C---:B------:R-:W-:Y:S01]  /*3ca0*/  ISETP.GT.AND P3, PT, R0.reuse, 0x8, P3 ;  /* 0x000000080000780c */ /* 0x040fe20001f64270 */
[-C--:B------:R-:W-:Y:S01]  /*3cb0*/  FMUL R33, R33, R58.reuse ;  /* 0x0000003a21217220 */ /* 0x080fe20000400000 */
[----:B------:R-:W-:Y:S01]  /*3cc0*/  ISETP.GT.AND P0, PT, R3, 0x9, PT ;  /* 0x000000090300780c */ /* 0x000fe20003f04270 */
[-C--:B------:R-:W-:Y:S01]  /*3cd0*/  FMUL R35, R35, R58.reuse ;  /* 0x0000003a23237220 */ /* 0x080fe20000400000 */
[----:B------:R-:W-:Y:S01]  /*3ce0*/  ISETP.GT.AND P5, PT, R0, RZ, P2 ;  /* 0x000000ff0000720c */ /* 0x000fe200017a4270 */
[-C--:B-1----:R-:W-:Y:S01]  /*3cf0*/  FMUL R9, R28, R58.reuse ;  /* 0x0000003a1c097220 */ /* 0x082fe20000400000 */
[C---:B------:R-:W-:Y:S01]  /*3d00*/  ISETP.GT.AND P4, PT, R0.reuse, RZ, P0 ;  /* 0x000000ff0000720c */ /* 0x040fe20000784270 */
[-C--:B------:R-:W-:Y:S01]  /*3d10*/  FMUL R37, R37, R58.reuse ;  /* 0x0000003a25257220 */ /* 0x080fe20000400000 */
[----:B------:R-:W-:Y:S01]  /*3d20*/  F2FP.TF32.F32.PACK_B R11, R11 ;  /* 0x0000000bff0b723e */ /* 0x000fe200024050ff */
[-C--:B------:R-:W-:Y:S01]  /*3d30*/  FMUL R39, R39, R58.reuse ;  /* 0x0000003a27277220 */ /* 0x080fe20000400000 */
[----:B------:R-:W-:Y:S01]  /*3d40*/  F2FP.TF32.F32.PACK_B R27, R27 ;  /* 0x0000001bff1b723e */ /* 0x000fe200024050ff */
[-C--:B------:R-:W-:Y:S01]  /*3d50*/  FMUL R41, R41, R58.reuse ;  /* 0x0000003a29297220 */ /* 0x080fe20000400000 */
[----:B------:R-:W-:Y:S01]  /*3d60*/  F2FP.TF32.F32.PACK_B R9, R9 ;  /* 0x00000009ff09723e */ /* 0x000fe200024050ff */
[----:B------:R0:W-:Y:S01]  /*3d70*/  @P1 STG.E desc[UR36][R6.64], R11 ;  /* 0x0000000b06001986 */ /* 0x0001e2000c101924 */
[----:B------:R-:W-:Y:S01]  /*3d80*/  F2FP.TF32.F32.PACK_B R29, R29 ;  /* 0x0000001dff1d723e */ /* 0x000fe200024050ff */
[-C--:B------:R-:W-:Y:S01]  /*3d90*/  FMUL R43, R43, R58.reuse ;  /* 0x0000003a2b2b7220 */ /* 0x080fe20000400000 */
[C---:B------:R-:W-:Y:S01]  /*3da0*/  ISETP.GT.AND P1, PT, R3.reuse, 0x10, PT ;  /* 0x000000100300780c */ /* 0x040fe20003f24270 */
[----:B------:R-:W-:Y:S01]  /*3db0*/  @P3 STG.E desc[UR36][R6.64+0x4], R27 ;  /* 0x0000041b06003986 */ /* 0x000fe2000c101924 */
[----:B------:R-:W-:Y:S01]  /*3dc0*/  ISETP.GT.AND P3, PT, R3, 0x11, PT ;  /* 0x000000110300780c */ /* 0x000fe20003f64270 */
[-C--:B------:R-:W-:Y:S01]  /*3dd0*/  FMUL R45, R45, R58.reuse ;  /* 0x0000003a2d2d7220 */ /* 0x080fe20000400000 */
[C---:B------:R-:W-:Y:S01]  /*3de0*/  ISETP.GT.AND P2, PT, R0.reuse, 0x8, P2 ;  /* 0x000000080000780c */ /* 0x040fe20001744270 */
[----:B------:R1:W-:Y:S01]  /*3df0*/  @P5 STG.E desc[UR36][R4.64+0x20], R9 ;  /* 0x0000200904005986 */ /* 0x0003e2000c101924 */
[C---:B------:R-:W-:Y:S01]  /*3e00*/  ISETP.GT.AND P0, PT, R0.reuse, 0x8, P0 ;  /* 0x000000080000780c */ /* 0x040fe20000704270 */
[-C--:B------:R-:W-:Y:S01]  /*3e10*/  FMUL R47, R47, R58.reuse ;  /* 0x0000003a2f2f7220 */ /* 0x080fe20000400000 */
[----:B------:R-:W-:Y:S01]  /*3e20*/  ISETP.GT.AND P5, PT, R0, RZ, P1 ;  /* 0x000000ff0000720c */ /* 0x000fe20000fa4270 */
[----:B------:R-:W-:Y:S01]  /*3e30*/  @P4 STG.E desc[UR36][R4.64+0x24], R29 ;  /* 0x0000241d04004986 */ /* 0x000fe2000c101924 */
[-C--:B0-----:R-:W-:Y:S01]  /*3e40*/  FMUL R11, R30, R58.reuse ;  /* 0x0000003a1e0b7220 */ /* 0x081fe20000400000 */
[----:B------:R-:W-:Y:S01]  /*3e50*/  ISETP.GT.AND P4, PT, R0, RZ, P3 ;  /* 0x000000ff0000720c */ /* 0x000fe20001f84270 */
[-C--:B------:R-:W-:Y:S01]  /*3e60*/  FMUL R49, R49, R58.reuse ;  /* 0x0000003a31317220 */ /* 0x080fe20000400000 */
[----:B------:R-:W-:Y:S01]  /*3e70*/  F2FP.TF32.F32.PACK_B R31, R31 ;  /* 0x0000001fff1f723e */ /* 0x000fe200024050ff */
[-C--:B------:R-:W-:Y:S01]  /*3e80*/  FMUL R51, R51, R58.reuse ;  /* 0x0000003a33337220 */ /* 0x080fe20000400000 */
[----:B------:R-:W-:Y:S01]  /*3e90*/  F2FP.TF32.F32.PACK_B R11, R11 ;  /* 0x0000000bff0b723e */ /* 0x000fe200024050ff */
[-C--:B------:R-:W-:Y:S01]  /*3ea0*/  FMUL R15, R52, R58.reuse ;  /* 0x0000003a340f7220 */ /* 0x080fe20000400000 */
[----:B------:R-:W-:Y:S01]  /*3eb0*/  F2FP.TF32.F32.PACK_B R13, R13 ;  /* 0x0000000dff0d723e */ /* 0x000fe200024050ff */
[-C--:B-1----:R-:W-:Y:S01]  /*3ec0*/  FMUL R9, R34, R58.reuse ;  /* 0x0000003a22097220 */ /* 0x082fe20000400000 */
[----:B------:R-:W-:Y:S01]  /*3ed0*/  F2FP.TF32.F32.PACK_B R33, R33 ;  /* 0x00000021ff21723e */ /* 0x000fe200024050ff */
[----:B------:R0:W-:Y:S01]  /*3ee0*/  @P2 STG.E desc[UR36][R6.64+0x20], R11 ;  /* 0x0000200b06002986 */ /* 0x0001e2000c101924 */
[C---:B------:R-:W-:Y:S01]  /*3ef0*/  ISETP.GT.AND P1, PT, R0.reuse, 0x8, P1 ;  /* 0x000000080000780c */ /* 0x040fe20000f24270 */
[-C--:B------:R-:W-:Y:S01]  /*3f00*/  FMUL R53, R53, R58.reuse ;  /* 0x0000003a35357220 */ /* 0x080fe20000400000 */
[C---:B------:R-:W-:Y:S01]  /*3f10*/  ISETP.GT.AND P2, PT, R3.reuse, 0x19, PT ;  /* 0x000000190300780c */ /* 0x040fe20003f44270 */
[----:B------:R-:W-:Y:S01]  /*3f20*/  @P0 STG.E desc[UR36][R6.64+0x24], R31 ;  /* 0x0000241f06000986 */ /* 0x000fe2000c101924 */
[----:B------:R-:W-:Y:S01]  /*3f30*/  ISETP.GT.AND P0, PT, R3, 0x18, PT ;  /* 0x000000180300780c */ /* 0x000fe20003f04270 */
[----:B------:R-:W-:Y:S01]  /*3f40*/  FMUL R55, R55, R58 ;  /* 0x0000003a37377220 */ /* 0x000fe20000400000 */
[----:B------:R-:W-:Y:S01]  /*3f50*/  F2FP.TF32.F32.PACK_B R9, R9 ;  /* 0x00000009ff09723e */ /* 0x000fe200024050ff */
[----:B------:R1:W-:Y:S01]  /*3f60*/  @P5 STG.E desc[UR36][R4.64+0x40], R13 ;  /* 0x0000400d04005986 */ /* 0x0003e2000c101924 */
[----:B------:R-:W-:-:S02]  /*3f70*/  ISETP.GT.AND P5, PT, R0, RZ, P0 ;  /* 0x000000ff0000720c */ /* 0x000fc400007a4270 */
[----:B------:R-:W-:Y:S01]  /*3f80*/  F2FP.TF32.F32.PACK_B R35, R35 ;  /* 0x00000023ff23723e */ /* 0x000fe200024050ff */
[----:B------:R-:W-:Y:S01]  /*3f90*/  @P4 STG.E desc[UR36][R4.64+0x44], R33 ;  /* 0x0000442104004986 */ /* 0x000fe2000c101924 */
[----:B------:R-:W-:Y:S01]  /*3fa0*/  ISETP.GT.AND P4, PT, R0, 0x8, P3 ;  /* 0x000000080000780c */ /* 0x000fe20001f84270 */
[-C--:B0-----:R-:W-:Y:S01]  /*3fb0*/  FMUL R11, R36, R58.reuse ;  /* 0x0000003a240b7220 */ /* 0x081fe20000400000 */
[----:B------:R-:W-:Y:S01]  /*3fc0*/  ISETP.GT.AND P3, PT, R0, RZ, P2 ;  /* 0x000000ff0000720c */ /* 0x000fe20001764270 */
[----:B------:R0:W-:Y:S01]  /*3fd0*/  @P1 STG.E desc[UR36][R6.64+0x40], R9 ;  /* 0x0000400906001986 */ /* 0x0001e2000c101924 */
[----:B------:R-:W-:Y:S02]  /*3fe0*/  F2FP.TF32.F32.PACK_B R37, R37 ;  /* 0x00000025ff25723e */ /* 0x000fe400024050ff */
[----:B------:R-:W-:Y:S01]  /*3ff0*/  F2FP.TF32.F32.PACK_B R11, R11 ;  /* 0x0000000bff0b723e */ /* 0x000fe200024050ff */
[----:B-1----:R-:W-:Y:S01]  /*4000*/  FMUL R13, R40, R58 ;  /* 0x0000003a280d7220 */ /* 0x002fe20000400000 */
[----:B------:R-:W-:-:S02]  /*4010*/  ISETP.GT.AND P1, PT, R3, 0x20, PT ;  /* 0x000000200300780c */ /* 0x000fc40003f24270 */
[C---:B------:R-:W-:Y:S02]  /*4020*/  ISETP.GT.AND P0, PT, R0.reuse, 0x8, P0 ;  /* 0x000000080000780c */ /* 0x040fe40000704270 */
[----:B------:R-:W-:Y:S01]  /*4030*/  F2FP.TF32.F32.PACK_B R39, R39 ;  /* 0x00000027ff27723e */ /* 0x000fe200024050ff */
[----:B------:R-:W-:Y:S01]  /*4040*/  @P4 STG.E desc[UR36][R6.64+0x44], R35 ;  /* 0x0000442306004986 */ /* 0x000fe2000c101924 */
[----:B------:R-:W-:Y:S01]  /*4050*/  ISETP.GT.AND P4, PT, R0, 0x8, P2 ;  /* 0x000000080000780c */ /* 0x000fe20001784270 */
[----:B0-----:R-:W-:Y:S01]  /*4060*/  FMUL R9, R38, R58 ;  /* 0x0000003a26097220 */ /* 0x001fe20000400000 */
[----:B------:R-:W-:Y:S01]  /*4070*/  ISETP.GT.AND P2, PT, R3, 0x21, PT ;  /* 0x000000210300780c */ /* 0x000fe20003f44270 */
[----:B------:R0:W-:Y:S01]  /*4080*/  @P5 STG.E desc[UR36][R4.64+0x60], R11 ;  /* 0x0000600b04005986 */ /* 0x0001e2000c101924 */
[C---:B------:R-:W-:Y:S02]  /*4090*/  ISETP.GT.AND P5, PT, R0.reuse, RZ, P1 ;  /* 0x000000ff0000720c */ /* 0x040fe40000fa4270 */
[----:B------:R-:W-:Y:S01]  /*40a0*/  F2FP.TF32.F32.PACK_B R9, R9 ;  /* 0x00000009ff09723e */ /* 0x000fe200024050ff */
[----:B------:R-:W-:Y:S01]  /*40b0*/  @P3 STG.E desc[UR36][R4.64+0x64], R37 ;  /* 0x0000642504003986 */ /* 0x000fe2000c101924 */
[----:B------:R-:W-:-:S02]  /*40c0*/  ISETP.GT.AND P3, PT, R0, RZ, P2 ;  /* 0x000000ff0000720c */ /* 0x000fc40001764270 */
[----:B------:R-:W-:Y:S01]  /*40d0*/  F2FP.TF32.F32.PACK_B R13, R13 ;  /* 0x0000000dff0d723e */ /* 0x000fe200024050ff */
[----:B------:R1:W-:Y:S01]  /*40e0*/  @P0 STG.E desc[UR36][R6.64+0x60], R9 ;  /* 0x0000600906000986 */ /* 0x0003e2000c101924 */
[----:B------:R-:W-:Y:S02]  /*40f0*/  F2FP.TF32.F32.PACK_B R41, R41 ;  /* 0x00000029ff29723e */ /* 0x000fe400024050ff */
[----:B------:R-:W-:Y:S01]  /*4100*/  ISETP.GT.AND P1, PT, R0, 0x8, P1 ;  /* 0x000000080000780c */ /* 0x000fe20000f24270 */
[----:B------:R-:W-:Y:S01]  /*4110*/  @P4 STG.E desc[UR36][R6.64+0x64], R39 ;  /* 0x0000642706004986 */ /* 0x000fe2000c101924 */
[C---:B------:R-:W-:Y:S01]  /*4120*/  ISETP.GT.AND P4, PT, R3.reuse, 0x28, PT ;  /* 0x000000280300780c */ /* 0x040fe20003f84270 */
[----:B0-----:R-:W-:Y:S01]  /*4130*/  FMUL R11, R44, R58 ;  /* 0x0000003a2c0b7220 */ /* 0x001fe20000400000 */
[----:B------:R-:W-:Y:S01]  /*4140*/  F2FP.TF32.F32.PACK_B R43, R43 ;  /* 0x0000002bff2b723e */ /* 0x000fe200024050ff */
[----:B------:R0:W-:Y:S01]  /*4150*/  @P5 STG.E desc[UR36][R4.64+0x80], R13 ;  /* 0x0000800d04005986 */ /* 0x0001e2000c101924 */
[----:B------:R-:W-:-:S02]  /*4160*/  ISETP.GT.AND P5, PT, R3, 0x29, PT ;  /* 0x000000290300780c */ /* 0x000fc40003fa4270 */
[----:B------:R-:W-:Y:S01]  /*4170*/  F2FP.TF32.F32.PACK_B R11, R11 ;  /* 0x0000000bff0b723e */ /* 0x000fe200024050ff */
[----:B------:R-:W-:Y:S01]  /*4180*/  @P3 STG.E desc[UR36][R4.64+0x84], R41 ;  /* 0x0000842904003986 */ /* 0x000fe2000c101924 */
[----:B------:R-:W-:Y:S01]  /*4190*/  ISETP.GT.AND P3, PT, R0, 0x8, P2 ;  /* 0x000000080000780c */ /* 0x000fe20001764270 */
[-C--:B-1----:R-:W-:Y:S01]  /*41a0*/  FMUL R9, R42, R58.reuse ;  /* 0x0000003a2a097220 */ /* 0x082fe20000400000 */
[C---:B------:R-:W-:Y:S02]  /*41b0*/  ISETP.GT.AND P2, PT, R0.reuse, RZ, P4 ;  /* 0x000000ff0000720c */ /* 0x040fe40002744270 */
[C---:B------:R-:W-:Y:S02]  /*41c0*/  ISETP.GT.AND P0, PT, R0.reuse, RZ, P5 ;  /* 0x000000ff0000720c */ /* 0x040fe40002f04270 */
[----:B------:R-:W-:Y:S01]  /*41d0*/  ISETP.GT.AND P4, PT, R0, 0x8, P4 ;  /* 0x000000080000780c */ /* 0x000fe20002784270 */
[----:B0-----:R-:W-:Y:S01]  /*41e0*/  FMUL R13, R46, R58 ;  /* 0x0000003a2e0d7220 */ /* 0x001fe20000400000 */
[----:B------:R-:W-:-:S02]  /*41f0*/  F2FP.TF32.F32.PACK_B R9, R9 ;  /* 0x00000009ff09723e */ /* 0x000fc400024050ff */
[----:B------:R-:W-:Y:S02]  /*4200*/  F2FP.TF32.F32.PACK_B R45, R45 ;  /* 0x0000002dff2d723e */ /* 0x000fe400024050ff */
[----:B------:R-:W-:Y:S01]  /*4210*/  ISETP.GT.AND P5, PT, R0, 0x8, P5 ;  /* 0x000000080000780c */ /* 0x000fe20002fa4270 */
[----:B------:R0:W-:Y:S01]  /*4220*/  @P1 STG.E desc[UR36][R6.64+0x80], R9 ;  /* 0x0000800906001986 */ /* 0x0001e2000c101924 */
[C---:B------:R-:W-:Y:S02]  /*4230*/  ISETP.GT.AND P1, PT, R3.reuse, 0x38, PT ;  /* 0x000000380300780c */ /* 0x040fe40003f24270 */
[----:B------:R-:W-:Y:S01]  /*4240*/  F2FP.TF32.F32.PACK_B R13, R13 ;  /* 0x0000000dff0d723e */ /* 0x000fe200024050ff */
[----:B------:R-:W-:Y:S01]  /*4250*/  @P3 STG.E desc[UR36][R6.64+0x84], R43 ;  /* 0x0000842b06003986 */ /* 0x000fe2000c101924 */
[C---:B------:R-:W-:Y:S01]  /*4260*/  ISETP.GT.AND P3, PT, R3.reuse, 0x30, PT ;  /* 0x000000300300780c */ /* 0x040fe20003f64270 */
[----:B------:R-:W-:Y:S01]  /*4270*/  @P4 IMAD.MOV.U32 R2, RZ, RZ, R6 ;  /* 0x000000ffff024224 */ /* 0x000fe200078e0006 */
[----:B------:R-:W-:Y:S01]  /*4280*/  F2FP.TF32.F32.PACK_B R47, R47 ;  /* 0x0000002fff2f723e */ /* 0x000fe200024050ff */
[----:B------:R1:W-:Y:S01]  /*4290*/  @P2 STG.E desc[UR36][R4.64+0xa0], R11 ;  /* 0x0000a00b04002986 */ /* 0x0003e2000c101924 */
[----:B------:R-:W-:-:S02]  /*42a0*/  ISETP.GT.AND P2, PT, R3, 0x31, PT ;  /* 0x000000310300780c */ /* 0x000fc40003f44270 */
[----:B------:R-:W-:Y:S01]  /*42b0*/  F2FP.TF32.F32.PACK_B R49, R49 ;  /* 0x00000031ff31723e */ /* 0x000fe200024050ff */
[----:B------:R-:W-:Y:S01]  /*42c0*/  @P0 STG.E desc[UR36][R4.64+0xa4], R45 ;  /* 0x0000a42d04000986 */ /* 0x000fe2000c101924 */
[----:B------:R-:W-:Y:S01]  /*42d0*/  ISETP.GT.AND P0, PT, R3, 0x39, PT ;  /* 0x000000390300780c */ /* 0x000fe20003f04270 */
[----:B------:R-:W-:Y:S02]  /*42e0*/  @P4 IMAD.MOV.U32 R3, RZ, RZ, R7 ;  /* 0x000000ffff034224 */ /* 0x000fe400078e0007 */
[-C--:B0-----:R-:W-:Y:S01]  /*42f0*/  FMUL R9, R48, R58.reuse ;  /* 0x0000003a30097220 */ /* 0x081fe20000400000 */
[----:B------:R-:W-:Y:S02]  /*4300*/  F2FP.TF32.F32.PACK_B R51, R51 ;  /* 0x00000033ff33723e */ /* 0x000fe400024050ff */
[----:B------:R-:W-:Y:S01]  /*4310*/  F2FP.TF32.F32.PACK_B R15, R15 ;  /* 0x0000000fff0f723e */ /* 0x000fe200024050ff */
[----:B------:R0:W-:Y:S01]  /*4320*/  @P4 STG.E desc[UR36][R2.64+0xa0], R13 ;  /* 0x0000a00d02004986 */ /* 0x0001e2000c101924 */
[----:B------:R-:W-:Y:S01]  /*4330*/  ISETP.GT.AND P4, PT, R0, RZ, P3 ;  /* 0x000000ff0000720c */ /* 0x000fe20001f84270 */
[----:B-1----:R-:W-:Y:S01]  /*4340*/  FMUL R11, R50, R58 ;  /* 0x0000003a320b7220 */ /* 0x002fe20000400000 */
[----:B------:R-:W-:-:S02]  /*4350*/  ISETP.GT.AND P3, PT, R0, 0x8, P3 ;  /* 0x000000080000780c */ /* 0x000fc40001f64270 */
[----:B------:R-:W-:Y:S02]  /*4360*/  F2FP.TF32.F32.PACK_B R9, R9 ;  /* 0x00000009ff09723e */ /* 0x000fe400024050ff */
[----:B------:R-:W-:Y:S02]  /*4370*/  F2FP.TF32.F32.PACK_B R11, R11 ;  /* 0x0000000bff0b723e */ /* 0x000fe400024050ff */
[----:B------:R-:W-:Y:S02]  /*4380*/  F2FP.TF32.F32.PACK_B R53, R53 ;  /* 0x00000035ff35723e */ /* 0x000fe400024050ff */
[----:B------:R-:W-:Y:S01]  /*4390*/  F2FP.TF32.F32.PACK_B R55, R55 ;  /* 0x00000037ff37723e */ /* 0x000fe200024050ff */
[----:B0-----:R-:W-:Y:S02]  /*43a0*/  @P5 IMAD.MOV.U32 R2, RZ, RZ, R6 ;  /* 0x000000ffff025224 */ /* 0x001fe400078e0006 */
[----:B------:R-:W-:Y:S01]  /*43b0*/  FMUL R13, R54, R58 ;  /* 0x0000003a360d7220 */ /* 0x000fe20000400000 */
[----:B------:R-:W-:-:S04]  /*43c0*/  @P5 IMAD.MOV.U32 R3, RZ, RZ, R7 ;  /* 0x000000ffff035224 */ /* 0x000fc800078e0007 */
[----:B------:R-:W-:Y:S01]  /*43d0*/  F2FP.TF32.F32.PACK_B R13, R13 ;  /* 0x0000000dff0d723e */ /* 0x000fe200024050ff */
[----:B------:R0:W-:Y:S01]  /*43e0*/  @P5 STG.E desc[UR36][R2.64+0xa4], R47 ;  /* 0x0000a42f02005986 */ /* 0x0001e2000c101924 */
[C---:B------:R-:W-:Y:S02]  /*43f0*/  ISETP.GT.AND P5, PT, R0.reuse, RZ, P2 ;  /* 0x000000ff0000720c */ /* 0x040fe400017a4270 */
[----:B------:R-:W-:Y:S01]  /*4400*/  ISETP.GT.AND P2, PT, R0, 0x8, P2 ;  /* 0x000000080000780c */ /* 0x000fe20001744270 */
[----:B0-----:R-:W-:Y:S02]  /*4410*/  @P4 IMAD.MOV.U32 R2, RZ, RZ, R4 ;  /* 0x000000ffff024224 */ /* 0x001fe400078e0004 */
[----:B------:R-:W-:-:S05]  /*4420*/  @P4 IMAD.MOV.U32 R3, RZ, RZ, R5 ;  /* 0x000000ffff034224 */ /* 0x000fca00078e0005 */
        /* <DEDUP_REMOVED lines=10> */
[----:B------:R0:W-:Y:S02]  /*44d0*/  @P3 STG.E desc[UR36][R2.64+0xc0], R11 ;  /* 0x0000c00b02003986 */ /* 0x0001e4000c101924 */
[----:B0-----:R-:W-:Y:S02]  /*44e0*/  @P2 IMAD.MOV.U32 R2, RZ, RZ, R6 ;  /* 0x000000ffff022224 */ /* 0x001fe400078e0006 */
[----:B------:R-:W-:-:S05]  /*44f0*/  @P2 IMAD.MOV.U32 R3, RZ, RZ, R7 ;  /* 0x000000ffff032224 */ /* 0x000fca00078e0007 */
[----:B------:R0:W-:Y:S02]  /*4500*/  @P2 STG.E desc[UR36][R2.64+0xc4], R51 ;  /* 0x0000c43302002986 */ /* 0x0001e4000c101924 */
[----:B0-----:R-:W-:Y:S02]  /*4510*/  @P4 IMAD.MOV.U32 R2, RZ, RZ, R4 ;  /* 0x000000ffff024224 */ /* 0x001fe400078e0004 */
[----:B------:R-:W-:-:S05]  /*4520*/  @P4 IMAD.MOV.U32 R3, RZ, RZ, R5 ;  /* 0x000000ffff034224 */ /* 0x000fca00078e0005 */
[----:B------:R0:W-:Y:S04]  /*4530*/  @P4 STG.E desc[UR36][R2.64+0xe0], R15 ;  /* 0x0000e00f02004986 */ /* 0x0001e8000c101924 */
[----:B------:R1:W-:Y:S01]  /*4540*/  @P5 STG.E desc[UR36][R4.64+0xe4], R53 ;  /* 0x0000e43504005986 */ /* 0x0003e2000c101924 */
[----:B0-----:R-:W-:Y:S02]  /*4550*/  @P1 IMAD.MOV.U32 R2, RZ, RZ, R6 ;  /* 0x000000ffff021224 */ /* 0x001fe400078e0006 */
[----:B------:R-:W-:-:S05]  /*4560*/  @P1 IMAD.MOV.U32 R3, RZ, RZ, R7 ;  /* 0x000000ffff031224 */ /* 0x000fca00078e0007 */
[----:B------:R1:W-:Y:S04]  /*4570*/  @P1 STG.E desc[UR36][R2.64+0xe0], R13 ;  /* 0x0000e00d02001986 */ /* 0x0003e8000c101924 */
[----:B------:R1:W-:Y:S02]  /*4580*/  @P0 STG.E desc[UR36][R6.64+0xe4], R55 ;  /* 0x0000e43706000986 */ /* 0x0003e4000c101924 */
.L_x_98:
[----:B------:R-:W-:Y:S05]  /*4590*/  BSYNC B0 ;  /* 0x0000000000007941 */ /* 0x000fea0003800000 */
.L_x_36:
[----:B-1----:R-:W2:Y:S01]  /*45a0*/  LDL.64 R2, [R1] ;  /* 0x0000000001027983 */ /* 0x002ea20000100a00 */
[----:B------:R-:W-:Y:S01]  /*45b0*/  ULDC.64 UR4, c[0x0][0x650] ;  /* 0x0001940000047ab9 */ /* 0x000fe20000000a00 */
[----:B------:R1:W-:Y:S01]  /*45c0*/  SYNCS.ARRIVE.TRANS64.A1T0 RZ, [R66+UR47], RZ ;  /* 0x000000ff42ff79a7 */ /* 0x0003e2000810002f */
[----:B------:R-:W-:Y:S01]  /*45d0*/  PRMT R0, RZ, 0x7610, R0 ;  /* 0x00007610ff007816 */ /* 0x000fe20000000000 */
[----:B-----5:R-:W-:Y:S02]  /*45e0*/  IMAD.MOV.U32 R19, RZ, RZ, -0x1 ;  /* 0xffffffffff137424 */ /* 0x020fe400078e00ff */
[----:B------:R-:W-:Y:S01]  /*45f0*/  IMAD.MOV.U32 R22, RZ, RZ, -0x1 ;  /* 0xffffffffff167424 */ /* 0x000fe200078e00ff */
[----:B--2---:R-:W-:-:S04]  /*4600*/  LEA R18, P0, R2, R18, 0x1 ;  /* 0x0000001202127211 */ /* 0x004fc800078008ff */
[----:B------:R-:W-:Y:S01]  /*4610*/  LEA.HI.X R17, R2, R17, R23, 0x1, P0 ;  /* 0x0000001102117211 */ /* 0x000fe200000f0c17 */
[----:B------:R-:W-:Y:S01]  /*4620*/  IMAD.MOV.U32 R2, RZ, RZ, -0x1 ;  /* 0xffffffffff027424 */ /* 0x000fe200078e00ff */
[----:B------:R-:W-:-:S04]  /*4630*/  ISETP.GE.U32.AND P0, PT, R18, UR4, PT ;  /* 0x0000000412007c0c */ /* 0x000fc8000bf06070 */
[----:B------:R-:W-:-:S13]  /*4640*/  ISETP.GE.U32.AND.EX P0, PT, R17, UR5, PT, P0 ;  /* 0x0000000511007c0c */ /* 0x000fda000bf06100 */
[----:B-1----:R-:W-:Y:S05]  /*4650*/  @P0 BRA `(.L_x_99) ;  /* 0x0000000400700947 */ /* 0x002fea0003800000 */
[----:B0---4-:R-:W0:Y:S01]  /*4660*/  S2R R10, SR_CTAID.X ;  /* 0x00000000000a7919 */ /* 0x011e220000002500 */
[----:B---3--:R-:W1:Y:S01]  /*4670*/  LDC.64 R8, c[0x0][0x628] ;  /* 0x00018a00ff087b82 */ /* 0x008e620000000a00 */
[----:B------:R-:W-:Y:S01]  /*4680*/  ULDC UR4, c[0x0][0x150] ;  /* 0x0000540000047ab9 */ /* 0x000fe20000000800 */
[----:B------:R-:W-:Y:S01]  /*4690*/  IMAD.MOV.U32 R6, RZ, RZ, R18 ;  /* 0x000000ffff067224 */ /* 0x000fe200078e0012 */
[----:B------:R-:W2:Y:S01]  /*46a0*/  S2R R20, SR_CTAID.Y ;  /* 0x0000000000147919 */ /* 0x000ea20000002600 */
[----:B------:R-:W-:-:S04]  /*46b0*/  IMAD.MOV.U32 R7, RZ, RZ, R17 ;  /* 0x000000ffff077224 */ /* 0x000fc800078e0011 */
[----:B------:R-:W3:Y:S08]  /*46c0*/  LDC R15, c[0x0][0x144] ;  /* 0x00005100ff0f7b82 */ /* 0x000ef00000000800 */
[----:B------:R-:W4:Y:S08]  /*46d0*/  LDC R0, c[0x0][0x630] ;  /* 0x00018c00ff007b82 */ /* 0x000f300000000800 */
[----:B------:R-:W2:Y:S01]  /*46e0*/  LDC.64 R12, c[0x0][0x620] ;  /* 0x00018800ff0c7b82 */ /* 0x000ea20000000a00 */
[----:B-1----:R-:W-:-:S04]  /*46f0*/  ISETP.NE.U32.AND P0, PT, R8, RZ, PT ;  /* 0x000000ff0800720c */ /* 0x002fc80003f05070 */
[----:B------:R-:W-:Y:S02]  /*4700*/  ISETP.NE.AND.EX P0, PT, R9, RZ, PT, P0 ;  /* 0x000000ff0900720c */ /* 0x000fe40003f05300 */
[----:B0-----:R-:W-:-:S05]  /*4710*/  I2FP.F32.U32 R2, R10 ;  /* 0x0000000a00027245 */ /* 0x001fca0000201000 */
[----:B------:R-:W-:-:S04]  /*4720*/  FMUL R2, R2, UR4 ;  /* 0x0000000402027c20 */ /* 0x000fc80008400000 */
[----:B------:R0:W1:Y:S02]  /*4730*/  F2I.U32.TRUNC.NTZ R14, R2 ;  /* 0x00000002000e7305 */ /* 0x000064000020f000 */
[----:B---34-:R-:W-:Y:S05]  /*4740*/  @!P0 BRA `(.L_x_100) ;  /* 0x0000000000288947 */ /* 0x018fea0003800000 */
[----:B------:R-:W3:Y:S02]  /*4750*/  LDC R3, c[0x0][0x634] ;  /* 0x00018d00ff037b82 */ /* 0x000ee40000000800 */
[----:B---3--:R-:W-:-:S05]  /*4760*/  IADD3 R7, P0, R18, R3, RZ ;  /* 0x0000000312077210 */ /* 0x008fca0007f1e0ff */
[----:B------:R-:W-:-:S04]  /*4770*/  IMAD.X R11, RZ, RZ, R17, P0 ;  /* 0x000000ffff0b7224 */ /* 0x000fc800000e0611 */
[----:B0-----:R-:W-:-:S04]  /*4780*/  IMAD.WIDE.U32 R2, R11, R8, RZ ;  /* 0x000000080b027225 */ /* 0x001fc800078e00ff */
[----:B------:R-:W-:-:S04]  /*4790*/  IMAD.WIDE.U32 R4, P0, R7, R9, R2 ;  /* 0x0000000907047225 */ /* 0x000fc80007800002 */
[----:B------:R-:W-:-:S04]  /*47a0*/  IMAD.WIDE.U32 R2, R7, R8, RZ ;  /* 0x0000000807027225 */ /* 0x000fc800078e00ff */
[----:B------:R-:W-:Y:S01]  /*47b0*/  IMAD.X R7, RZ, RZ, RZ, P0 ;  /* 0x000000ffff077224 */ /* 0x000fe200000e06ff */
[----:B------:R-:W-:Y:S01]  /*47c0*/  IADD3 RZ, P0, R3, R4, RZ ;  /* 0x0000000403ff7210 */ /* 0x000fe20007f1e0ff */
[----:B------:R-:W-:-:S04]  /*47d0*/  IMAD.MOV.U32 R6, RZ, RZ, R5 ;  /* 0x000000ffff067224 */ /* 0x000fc800078e0005 */
[----:B------:R-:W-:-:S08]  /*47e0*/  IMAD.WIDE.U32.X R6, R11, R9, R6, P0 ;  /* 0x000000090b067225 */ /* 0x000fd000000e0406 */
.L_x_100:
[----:B------:R-:W3:Y:S01]  /*47f0*/  LDC.64 R26, c[0x0][0x640] ;  /* 0x00019000ff1a7b82 */ /* 0x000ee20000000a00 */
[-C--:B------:R-:W-:Y:S01]  /*4800*/  SHF.R.U64 R11, R6, R0.reuse, R7 ;  /* 0x00000000060b7219 */ /* 0x080fe20000001207 */
[----:B------:R-:W-:Y:S01]  /*4810*/  IMAD.MOV.U32 R19, RZ, RZ, R17 ;  /* 0x000000ffff137224 */ /* 0x000fe200078e0011 */
[----:B------:R-:W-:Y:S01]  /*4820*/  SHF.R.U32.HI R0, RZ, R0, R7 ;  /* 0x00000000ff007219 */ /* 0x000fe20000011607 */
[----:B-1----:R-:W-:Y:S01]  /*4830*/  IMAD.MOV R14, RZ, RZ, -R14 ;  /* 0x000000ffff0e7224 */ /* 0x002fe200078e0a0e */
[----:B------:R-:W-:Y:S01]  /*4840*/  IADD3 R5, P0, RZ, -R11, RZ ;  /* 0x8000000bff057210 */ /* 0x000fe20007f1e0ff */
[----:B------:R-:W-:Y:S01]  /*4850*/  ULDC UR4, c[0x0][0x154] ;  /* 0x0000550000047ab9 */ /* 0x000fe20000000800 */
[----:B------:R-:W-:Y:S01]  /*4860*/  IMAD.MOV.U32 R7, RZ, RZ, 0x1 ;  /* 0x00000001ff077424 */ /* 0x000fe200078e00ff */
[----:B------:R-:W1:Y:S01]  /*4870*/  LDC R4, c[0x0][0x618] ;  /* 0x00018600ff047b82 */ /* 0x000e620000000800 */
[----:B------:R-:W-:Y:S02]  /*4880*/  IMAD R22, R15, R14, R10 ;  /* 0x0000000e0f167224 */ /* 0x000fe400078e020a */
[----:B------:R-:W-:-:S04]  /*4890*/  IMAD.X R3, RZ, RZ, ~R0, P0 ;  /* 0x000000ffff037224 */ /* 0x000fc800000e0e00 */
[-C--:B--2---:R-:W-:Y:S01]  /*48a0*/  IMAD R0, R3, R12.reuse, RZ ;  /* 0x0000000c03007224 */ /* 0x084fe200078e02ff */
[----:B------:R-:W2:Y:S01]  /*48b0*/  LDC R6, c[0x0][0x608] ;  /* 0x00018200ff067b82 */ /* 0x000ea20000000800 */
[----:B0-----:R-:W-:-:S04]  /*48c0*/  IMAD.WIDE.U32 R2, R5, R12, R18 ;  /* 0x0000000c05027225 */ /* 0x001fc800078e0012 */
[----:B------:R-:W-:Y:S01]  /*48d0*/  IMAD R5, R5, R13, R0 ;  /* 0x0000000d05057224 */ /* 0x000fe200078e0200 */
[----:B------:R-:W-:Y:S02]  /*48e0*/  I2FP.F32.U32 R0, R20 ;  /* 0x0000001400007245 */ /* 0x000fe40000201000 */
[----:B------:R-:W0:Y:S01]  /*48f0*/  LDC R24, c[0x0][0x658] ;  /* 0x00019600ff187b82 */ /* 0x000e220000000800 */
[----:B------:R-:W-:Y:S01]  /*4900*/  IMAD.IADD R3, R3, 0x1, R5 ;  /* 0x0000000103037824 */ /* 0x000fe200078e0205 */
[----:B---3--:R-:W-:Y:S01]  /*4910*/  ISETP.NE.U32.AND P0, PT, R26, RZ, PT ;  /* 0x000000ff1a00720c */ /* 0x008fe20003f05070 */
[----:B------:R-:W-:Y:S01]  /*4920*/  FMUL R0, R0, UR4 ;  /* 0x0000000400007c20 */ /* 0x000fe20008400000 */
[----:B------:R-:W-:Y:S02]  /*4930*/  IMAD.MOV.U32 R5, RZ, RZ, -0x1 ;  /* 0xffffffffff057424 */ /* 0x000fe400078e00ff */
[----:B------:R-:W-:Y:S01]  /*4940*/  ISETP.NE.AND.EX P0, PT, R27, RZ, PT, P0 ;  /* 0x000000ff1b00720c */ /* 0x000fe20003f05300 */
[----:B------:R3:W4:Y:S01]  /*4950*/  F2I.U32.TRUNC.NTZ R12, R0 ;  /* 0x00000000000c7305 */ /* 0x000722000020f000 */
[----:B------:R-:W3:Y:S01]  /*4960*/  LDC R15, c[0x0][0x148] ;  /* 0x00005200ff0f7b82 */ /* 0x000ee20000000800 */
[----:B-1----:R-:W-:-:S02]  /*4970*/  SHF.R.U64 R10, R2, R4, R3 ;  /* 0x00000004020a7219 */ /* 0x002fc40000001203 */
[----:B------:R-:W-:-:S05]  /*4980*/  SHF.R.U32.HI R3, RZ, R4, R3 ;  /* 0x00000004ff037219 */ /* 0x000fca0000011603 */
[----:B------:R-:W1:Y:S01]  /*4990*/  LDC R14, c[0x0][0x600] ;  /* 0x00018000ff0e7b82 */ /* 0x000e620000000800 */
[-CC-:B--2---:R-:W-:Y:S02]  /*49a0*/  SHF.R.U64 R8, R10, R6.reuse, R3.reuse ;  /* 0x000000060a087219 */ /* 0x184fe40000001203 */
[----:B------:R-:W-:-:S05]  /*49b0*/  SHF.R.U32.HI R3, RZ, R6, R3 ;  /* 0x00000006ff037219 */ /* 0x000fca0000011603 */
[----:B------:R-:W2:Y:S01]  /*49c0*/  LDC R21, c[0x0][0x648] ;  /* 0x00019200ff157b82 */ /* 0x000ea20000000800 */
[-CC-:B0-----:R-:W-:Y:S02]  /*49d0*/  SHF.R.U64 R13, R8, R24.reuse, R3.reuse ;  /* 0x00000018080d7219 */ /* 0x181fe40000001203 */
[-C--:B------:R-:W-:Y:S02]  /*49e0*/  SHF.L.U32 R5, R5, R24.reuse, RZ ;  /* 0x0000001805057219 */ /* 0x080fe400000006ff */
[-C--:B------:R-:W-:Y:S01]  /*49f0*/  SHF.R.U32.HI R3, RZ, R24.reuse, R3 ;  /* 0x00000018ff037219 */ /* 0x080fe20000011603 */
[----:B------:R-:W-:Y:S01]  /*4a00*/  IMAD.MOV.U32 R2, RZ, RZ, R13 ;  /* 0x000000ffff027224 */ /* 0x000fe200078e000d */
[----:B------:R-:W-:Y:S01]  /*4a10*/  SHF.L.U32 R24, R7, R24, RZ ;  /* 0x0000001807187219 */ /* 0x000fe200000006ff */
[----:B------:R-:W0:Y:S01]  /*4a20*/  LDC R25, c[0x0][0x638] ;  /* 0x00018e00ff197b82 */ /* 0x000e220000000800 */
[----:B------:R-:W-:-:S07]  /*4a30*/  LOP3.LUT R19, RZ, R5, RZ, 0x33, !PT ;  /* 0x00000005ff137212 */ /* 0x000fce00078e33ff */
[----:B------:R-:W0:Y:S01]  /*4a40*/  LDC R28, c[0x0][0x610] ;  /* 0x00018400ff1c7b82 */ /* 0x000e220000000800 */
[----:B----4-:R-:W-:Y:S05]  /*4a50*/  @!P0 BRA `(.L_x_101) ;  /* 0x0000000000288947 */ /* 0x010fea0003800000 */
[----:B---3--:R-:W3:Y:S02]  /*4a60*/  LDC R0, c[0x0][0x64c] ;  /* 0x00019300ff007b82 */ /* 0x008ee40000000800 */
[----:B---3--:R-:W-:-:S05]  /*4a70*/  IADD3 R7, P0, R13, R0, RZ ;  /* 0x000000000d077210 */ /* 0x008fca0007f1e0ff */
        /* <DEDUP_REMOVED lines=8> */
.L_x_101:
[----:B------:R-:W4:Y:S01]  /*4b00*/  LDC R4, c[0x0][0x65c] ;  /* 0x00019700ff047b82 */ /* 0x000f220000000800 */
[----:B--23--:R-:W-:Y:S01]  /*4b10*/  SHF.R.U64 R0, R2, R21, R3 ;  /* 0x0000001502007219 */ /* 0x00cfe20000001203 */
[----:B-1----:R-:W-:Y:S01]  /*4b20*/  VIADD R3, R14, 0xffffffff ;  /* 0xffffffff0e037836 */ /* 0x002fe20000000000 */
[----:B------:R-:W-:Y:S01]  /*4b30*/  LOP3.LUT R19, R8, R19, RZ, 0xc0, !PT ;  /* 0x0000001308137212 */ /* 0x000fe200078ec0ff */
[----:B------:R-:W-:Y:S02]  /*4b40*/  IMAD.MOV R12, RZ, RZ, -R12 ;  /* 0x000000ffff0c7224 */ /* 0x000fe400078e0a0c */
[----:B------:R-:W-:Y:S01]  /*4b50*/  IMAD.MOV R2, RZ, RZ, -R0 ;  /* 0x000000ffff027224 */ /* 0x000fe200078e0a00 */
[----:B------:R-:W-:Y:S01]  /*4b60*/  LOP3.LUT R3, R10, R3, RZ, 0xc0, !PT ;  /* 0x000000030a037212 */ /* 0x000fe200078ec0ff */
[----:B------:R-:W-:Y:S02]  /*4b70*/  IMAD R19, R24, R0, R19 ;  /* 0x0000000018137224 */ /* 0x000fe400078e0213 */
[----:B0-----:R-:W-:-:S04]  /*4b80*/  IMAD R0, R2, R25, R13 ;  /* 0x0000001902007224 */ /* 0x001fc800078e020d */
[----:B------:R-:W-:Y:S01]  /*4b90*/  IMAD R2, R0, R14, R3 ;  /* 0x0000000e00027224 */ /* 0x000fe200078e0203 */
[----:B----4-:R-:W-:Y:S01]  /*4ba0*/  ISETP.NE.AND P0, PT, R4, 0x1, PT ;  /* 0x000000010400780c */ /* 0x010fe20003f05270 */
[----:B------:R-:W-:-:S05]  /*4bb0*/  IMAD.MOV.U32 R4, RZ, RZ, 0x1 ;  /* 0x00000001ff047424 */ /* 0x000fca00078e00ff */
[----:B------:R-:W-:-:S07]  /*4bc0*/  PRMT R0, R4, 0x7610, R0 ;  /* 0x0000761004007816 */ /* 0x000fce0000000000 */
[----:B------:R-:W-:-:S04]  /*4bd0*/  @P0 IMAD R22, R15, R12, R20 ;  /* 0x0000000c0f160224 */ /* 0x000fc800078e0214 */
[----:B------:R-:W-:-:S05]  /*4be0*/  IMAD R19, R19, R28, R22 ;  /* 0x0000001c13137224 */ /* 0x000fca00078e0216 */
[----:B------:R-:W-:Y:S02]  /*4bf0*/  SEL R22, R2, R19, !P0 ;  /* 0x0000001302167207 */ /* 0x000fe40004000000 */
[----:B------:R-:W-:Y:S01]  /*4c00*/  SEL R19, R19, R2, !P0 ;  /* 0x0000000213137207 */ /* 0x000fe20004000000 */
[----:B------:R-:W-:-:S07]  /*4c10*/  IMAD.MOV.U32 R2, RZ, RZ, R11 ;  /* 0x000000ffff027224 */ /* 0x000fce00078e000b */
.L_x_99:
[----:B------:R-:W-:Y:S02]  /*4c20*/  LOP3.LUT P0, RZ, R0, 0xff, RZ, 0xc0, !PT ;  /* 0x000000ff00ff7812 */ /* 0x000fe4000780c0ff */
[----:B------:R-:W-:-:S11]  /*4c30*/  LOP3.LUT R73, R73, 0x1, RZ, 0x3c, !PT ;  /* 0x0000000149497812 */ /* 0x000fd600078e3cff */
[----:B------:R-:W-:Y:S05]  /*4c40*/  @P0 BRA `(.L_x_102) ;  /* 0xffffffc800b80947 */ /* 0x000fea000383ffff */
[----:B------:R-:W-:Y:S05]  /*4c50*/  EXIT ;  /* 0x000000000000794d */ /* 0x000fea0003800000 */
.L_x_17:
[----:B------:R-:W-:-:S08]  /*4c60*/  ISETP.NE.AND P0, PT, R5, RZ, PT ;  /* 0x000000ff0500720c */ /* 0x000fd00003f05270 */
[----:B0-----:R-:W0:-:S00]  /*4c70*/  USETMAXREG.DEALLOC.CTAPOOL 0x28 ;  /* 0x00000028000079c8 */ /* 0x001e0000080e0500 */
[----:B------:R-:W-:Y:S05]  /*4c80*/  @P0 EXIT ;  /* 0x000000000000094d */ /* 0x000fea0003800000 */
[----:B0-----:R-:W-:Y:S01]  /*4c90*/  LOP3.LUT P0, RZ, R8, 0xff, RZ, 0xc0, !PT ;  /* 0x000000ff08ff7812 */ /* 0x001fe2000780c0ff */
[----:B------:R-:W-:Y:S02]  /*4ca0*/  IMAD.MOV.U32 R0, RZ, RZ, 0x1 ;  /* 0x00000001ff007424 */ /* 0x000fe400078e00ff */
[----:B------:R-:W-:-:S10]  /*4cb0*/  IMAD.MOV.U32 R7, RZ, RZ, RZ ;  /* 0x000000ffff077224 */ /* 0x000fd400078e00ff */
[----:B------:R-:W-:Y:S05]  /*4cc0*/  @!P0 BRA `(.L_x_103) ;  /* 0x0000000c00788947 */ /* 0x000fea0003800000 */
[----:B------:R-:W0:Y:S01]  /*4cd0*/  S2UR UR9, SR_CgaCtaId ;  /* 0x00000000000979c3 */ /* 0x000e220000008800 */
[----:B------:R-:W-:Y:S01]  /*4ce0*/  UMOV UR10, 0x1 ;  /* 0x00000001000a7882 */ /* 0x000fe20000000000 */
[----:B------:R-:W-:Y:S01]  /*4cf0*/  LOP3.LUT P0, RZ, R4, 0x1f, RZ, 0xc0, !PT ;  /* 0x0000001f04ff7812 */ /* 0x000fe2000780c0ff */
[----:B------:R-:W-:Y:S01]  /*4d00*/  ULDC UR5, c[0x0][0x658] ;  /* 0x0001960000057ab9 */ /* 0x000fe20000000800 */
[----:B------:R-:W-:Y:S01]  /*4d10*/  UMOV UR7, 0xffffffff ;  /* 0xffffffff00077882 */ /* 0x000fe20000000000 */
[----:B------:R-:W-:Y:S01]  /*4d20*/  BSSY B0, `(.L_x_103) ;  /* 0x00000d8000007945 */ /* 0x000fe20003800000 */
[----:B------:R-:W-:Y:S01]  /*4d30*/  USHF.L.U32 UR7, UR7, UR5, URZ ;  /* 0x0000000507077299 */ /* 0x000fe2000800063f */
[C---:B------:R-:W-:Y:S01]  /*4d40*/  ISETP.NE.AND P2, PT, R3.reuse, RZ, PT ;  /* 0x000000ff0300720c */ /* 0x040fe20003f45270 */
[----:B------:R-:W-:Y:S01]  /*4d50*/  IMAD.MOV.U32 R8, RZ, RZ, 0x1 ;  /* 0x00000001ff087424 */ /* 0x000fe200078e00ff */
[----:B------:R-:W-:Y:S01]  /*4d60*/  ISETP.NE.OR P0, PT, R3, RZ, !P0 ;  /* 0x000000ff0300720c */ /* 0x000fe20004705670 */
[----:B------:R-:W-:Y:S01]  /*4d70*/  IMAD.MOV.U32 R0, RZ, RZ, 0x1 ;  /* 0x00000001ff007424 */ /* 0x000fe200078e00ff */
[----:B------:R-:W-:Y:S01]  /*4d80*/  LOP3.LUT R6, R16, 0x2, RZ, 0xfc, !PT ;  /* 0x0000000210067812 */ /* 0x000fe200078efcff */
[----:B------:R-:W-:Y:S01]  /*4d90*/  IMAD.MOV.U32 R7, RZ, RZ, RZ ;  /* 0x000000ffff077224 */ /* 0x000fe200078e00ff */
[----:B------:R-:W-:Y:S01]  /*4da0*/  ULDC UR4, c[0x0][0x600] ;  /* 0x0001800000047ab9 */ /* 0x000fe20000000800 */
[----:B------:R-:W-:Y:S01]  /*4db0*/  UMOV UR18, 0x5 ;  /* 0x0000000500127882 */ /* 0x000fe20000000000 */
[----:B------:R-:W-:-:S02]  /*4dc0*/  UIADD3 UR26, UR40, 0x1, URZ ;  /* 0x00000001281a7890 */ /* 0x000fc4000fffe03f */
[----:B------:R-:W-:Y:S02]  /*4dd0*/  UIADD3 UR4, UR4, -0x1, URZ ;  /* 0xffffffff04047890 */ /* 0x000fe4000fffe03f */
[----:B------:R-:W-:Y:S02]  /*4de0*/  USHF.L.U32 UR5, UR10, UR5, URZ ;  /* 0x000000050a057299 */ /* 0x000fe4000800063f */
[----:B------:R-:W-:Y:S01]  /*4df0*/  ULOP3.LUT UR7, URZ, UR7, URZ, 0x33, !UPT ;  /* 0x000000073f077292 */ /* 0x000fe2000f8e333f */
[----:B------:R-:W-:Y:S01]  /*4e00*/  ULDC.64 UR24, c[0x0][0x198] ;  /* 0x0000660000187ab9 */ /* 0x000fe20000000a00 */
[----:B0-----:R-:W-:Y:S02]  /*4e10*/  ULOP3.LUT UR8, UR9, 0x1, URZ, 0xc0, !UPT ;  /* 0x0000000109087892 */ /* 0x001fe4000f8ec03f */
[----:B------:R-:W-:Y:S02]  /*4e20*/  USHF.R.U32.HI UR27, URZ, 0x1, UR9 ;  /* 0x000000013f1b7899 */ /* 0x000fe40008011609 */
[----:B------:R-:W-:-:S02]  /*4e30*/  USHF.L.U32 UR6, UR9, 0x5, URZ ;  /* 0x0000000509067899 */ /* 0x000fc4000800063f */
[----:B------:R-:W-:Y:S02]  /*4e40*/  USHF.L.U32 UR28, UR9, 0xa, URZ ;  /* 0x0000000a091c7899 */ /* 0x000fe4000800063f */
[----:B------:R-:W-:Y:S02]  /*4e50*/  ULOP3.LUT UR9, UR9, 0xfffffffe, URZ, 0xc0, !UPT ;  /* 0xfffffffe09097892 */ /* 0x000fe4000f8ec03f */
[----:B------:R-:W-:Y:S02]  /*4e60*/  UISETP.GT.U32.AND UP0, UPT, UR8, 0xffff, UPT ;  /* 0x0000ffff0800788c */ /* 0x000fe4000bf04070 */
[----:B------:R-:W-:Y:S02]  /*4e70*/  USHF.L.U32 UR13, UR10, UR9, URZ ;  /* 0x000000090a0d7299 */ /* 0x000fe4000800063f */
[----:B------:R-:W-:Y:S02]  /*4e80*/  ULOP3.LUT UR9, UR9, 0x1, URZ, 0xfc, !UPT ;  /* 0x0000000109097892 */ /* 0x000fe4000f8efc3f */
[----:B------:R-:W-:-:S02]  /*4e90*/  USEL UR8, UR8, 0xffff, !UP0 ;  /* 0x0000ffff08087887 */ /* 0x000fc4000c000000 */
[----:B------:R-:W-:Y:S02]  /*4ea0*/  USHF.L.U32 UR9, UR10, UR9, URZ ;  /* 0x000000090a097299 */ /* 0x000fe4000800063f */
[----:B------:R-:W-:Y:S02]  /*4eb0*/  ULOP3.LUT UR8, UR8, 0xffff, URZ, 0xc0, !UPT ;  /* 0x0000ffff08087892 */ /* 0x000fe4000f8ec03f */
[----:B------:R-:W-:Y:S02]  /*4ec0*/  ULOP3.LUT UR6, UR6, 0x20, URZ, 0xc0, !UPT ;  /* 0x0000002006067892 */ /* 0x000fe4000f8ec03f */
[----:B------:R-:W-:Y:S02]  /*4ed0*/  ULOP3.LUT UR13, UR13, UR9, URZ, 0xfc, !UPT ;  /* 0x000000090d0d7292 */ /* 0x000fe4000f8efc3f */
[----:B------:R-:W-:-:S12]  /*4ee0*/  USHF.L.U32 UR18, UR18, UR8, URZ ;  /* 0x0000000812127299 */ /* 0x000fd8000800063f */
.L_x_115:
[----:B------:R-:W-:-:S03]  /*4ef0*/  UMOV UR8, 0xffffffff ;  /* 0xffffffff00087882 */ /* 0x000fc60000000000 */
[----:B------:R-:W-:Y:S05]  /*4f00*/  BRA.DIV UR8, `(.L_x_104) ;  /* 0x0000001208207947 */ /* 0x000fea000b800000 */
[----:B------:R-:W-:-:S13]  /*4f10*/  ELECT P6, URZ, PT ;  /* 0x00000000003f782f */ /* 0x000fda00038c0000 */
.L_x_129:
[----:B------:R-:W0:Y:S01]  /*4f20*/  LDC R3, c[0x0][0x28c] ;  /* 0x0000a300ff037b82 */ /* 0x000e220000000800 */
[----:B------:R-:W-:Y:S01]  /*4f30*/  BSSY B1, `(.L_x_105) ;  /* 0x000003e000017945 */ /* 0x000fe20003800000 */
[----:B0-----:R-:W-:-:S13]  /*4f40*/  ISETP.LT.OR P6, PT, R3, 0x1, !P6 ;  /* 0x000000010300780c */ /* 0x001fda00077c1670 */
[----:B------:R-:W-:Y:S05]  /*4f50*/  @P6 BRA `(.L_x_106) ;  /* 0x0000000000ec6947 */ /* 0x000fea0003800000 */
[----:B------:R-:W-:Y:S01]  /*4f60*/  LEA R19, R19, UR27, 0x1 ;  /* 0x0000001b13137c11 */ /* 0x000fe2000f8e08ff */
[----:B------:R-:W-:Y:S01]  /*4f70*/  IMAD.MOV.U32 R12, RZ, RZ, RZ ;  /* 0x000000ffff0c7224 */ /* 0x000fe200078e00ff */
[----:B------:R-:W-:Y:S01]  /*4f80*/  LEA R22, R22, UR6, 0x6 ;  /* 0x0000000616167c11 */ /* 0x000fe2000f8e30ff */
[----:B------:R-:W-:Y:S02]  /*4f90*/  IMAD.U32 R13, RZ, RZ, UR26 ;  /* 0x0000001aff0d7e24 */ /* 0x000fe4000f8e00ff */
[----:B------:R-:W-:Y:S02]  /*4fa0*/  IMAD.MOV.U32 R3, RZ, RZ, R0 ;  /* 0x000000ffff037224 */ /* 0x000fe400078e0000 */
[----:B------:R-:W-:Y:S02]  /*4fb0*/  IMAD.MOV.U32 R4, RZ, RZ, R7 ;  /* 0x000000ffff047224 */ /* 0x000fe400078e0007 */
[----:B------:R-:W-:-:S07]  /*4fc0*/  IMAD.SHL.U32 R19, R19, 0x20, RZ ;  /* 0x0000002013137824 */ /* 0x000fce00078e00ff */
.L_x_110:
[----:B------:R-:W0:Y:S01]  /*4fd0*/  S2R R10, SR_CgaCtaId ;  /* 0x00000000000a7919 */ /* 0x000e220000008800 */
[----:B------:R-:W-:Y:S01]  /*4fe0*/  MOV R5, 0x400 ;  /* 0x0000040000057802 */ /* 0x000fe20000000f00 */
[----:B------:R-:W1:Y:S03]  /*4ff0*/  @!P2 LDC R9, c[0x0][0x500] ;  /* 0x00014000ff09ab82 */ /* 0x000e660000000800 */
[----:B0-----:R-:W-:Y:S02]  /*5000*/  LEA R11, R10, R5, 0x18 ;  /* 0x000000050a0b7211 */ /* 0x001fe400078ec0ff */
[----:B------:R-:W-:-:S03]  /*5010*/  SHF.L.U32 R5, R3, 0x1f, RZ ;  /* 0x0000001f03057819 */ /* 0x000fc600000006ff */
[----:B------:R-:W-:-:S04]  /*5020*/  IMAD R10, R4, 0x8, R11 ;  /* 0x00000008040a7824 */ /* 0x000fc800078e020b */
[----:B------:R-:W0:Y:S02]  /*5030*/  SYNCS.PHASECHK.TRANS64.TRYWAIT P1, [R10+URZ+0x28], R5 ;  /* 0x000028050a0075a7 */ /* 0x000e24000802017f */
[----:B01----:R-:W-:Y:S05]  /*5040*/  @!P1 BRA `(.L_x_107) ;  /* 0x0000000c00f09947 */ /* 0x003fea0003800000 */
.L_x_130:
[----:B0-----:R-:W-:Y:S01]  /*5050*/  PRMT R5, R6, 0x9910, RZ ;  /* 0x0000991006057816 */ /* 0x001fe200000000ff */
[----:B------:R0:W-:Y:S03]  /*5060*/  @!P2 SYNCS.ARRIVE.TRANS64 RZ, [R10+URZ], R9 ;  /* 0x000000090affa9a7 */ /* 0x0001e6000800003f */
[----:B------:R-:W-:-:S13]  /*5070*/  ISETP.NE.AND P1, PT, R5, 0x2, PT ;  /* 0x000000020500780c */ /* 0x000fda0003f25270 */
[----:B0-----:R-:W-:Y:S05]  /*5080*/  @P1 BRA `(.L_x_108) ;  /* 0x0000000000041947 */ /* 0x001fea0003800000 */
[----:B------:R-:W-:Y:S01]  /*5090*/  BPT.TRAP 0x1 ;  /* 0x000000040000795c */ /* 0x000fe20000300000 */
.L_x_108:
[----:B------:R-:W-:Y:S05]  /*50a0*/  @P0 BRA `(.L_x_109) ;  /* 0x0000000000040947 */ /* 0x000fea0003800000 */
[----:B------:R-:W-:Y:S01]  /*50b0*/  BPT.TRAP 0x1 ;  /* 0x000000040000795c */ /* 0x000fe20000300000 */
.L_x_109:
[----:B------:R-:W-:Y:S01]  /*50c0*/  R2UR UR8, R4 ;  /* 0x00000000040872ca */ /* 0x000fe200000e0000 */
[----:B------:R-:W-:Y:S01]  /*50d0*/  VIADD R13, R13, 0xffffffff ;  /* 0xffffffff0d0d7836 */ /* 0x000fe20000000000 */
[----:B------:R-:W-:Y:S01]  /*50e0*/  R2UR UR15, R11 ;  /* 0x000000000b0f72ca */ /* 0x000fe200000e0000 */
[----:B------:R-:W-:Y:S01]  /*50f0*/  UIADD3 UR14, UP0, UR24, 0xf0, URZ ;  /* 0x000000f0180e7890 */ /* 0x000fe2000ff1e03f */
[----:B------:R-:W-:Y:S01]  /*5100*/  R2UR UR22, R19 ;  /* 0x00000000131672ca */ /* 0x000fe200000e0000 */
[----:B------:R-:W-:Y:S01]  /*5110*/  UIADD3 UR30, UP1, UR24, 0x1f0, URZ ;  /* 0x000001f0181e7890 */ /* 0x000fe2000ff3e03f */
[----:B------:R-:W-:Y:S01]  /*5120*/  R2UR UR9, R10 ;  /* 0x000000000a0972ca */ /* 0x000fe200000e0000 */
[----:B------:R-:W-:Y:S01]  /*5130*/  UPRMT UR19, URZ, 0x5410, UR18 ;  /* 0x000054103f137896 */ /* 0x000fe20008000012 */
[----:B------:R-:W-:Y:S01]  /*5140*/  R2UR UR10, R12 ;  /* 0x000000000c0a72ca */ /* 0x000fe200000e0000 */
[----:B------:R-:W-:Y:S01]  /*5150*/  VIADD R4, R4, 0x1 ;  /* 0x0000000104047836 */ /* 0x000fe20000000000 */
[----:B------:R-:W-:Y:S01]  /*5160*/  R2UR UR12, R2 ;  /* 0x00000000020c72ca */ /* 0x000fe200000e0000 */
[----:B------:R-:W-:Y:S01]  /*5170*/  UPRMT UR29, URZ, 0x5410, UR13 ;  /* 0x000054103f1d7896 */ /* 0x000fe2000800000d */
[----:B------:R-:W-:Y:S01]  /*5180*/  R2UR UR23, R22 ;  /* 0x00000000161772ca */ /* 0x000fe200000e0000 */
[----:B------:R-:W-:Y:S01]  /*5190*/  USHF.L.U32 UR8, UR8, 0xb, URZ ;  /* 0x0000000b08087899 */ /* 0x000fe2000800063f */
[----:B------:R-:W-:Y:S01]  /*51a0*/  ISETP.GT.AND P3, PT, R13, 0x1, PT ;  /* 0x000000010d00780c */ /* 0x000fe20003f64270 */
[----:B------:R-:W-:Y:S01]  /*51b0*/  UIADD3.X UR31, URZ, UR25, URZ, UP1, !UPT ;  /* 0x000000193f1f7290 */ /* 0x000fe20008ffe43f */
[----:B------:R-:W-:Y:S01]  /*51c0*/  ISETP.NE.AND P1, PT, R4, 0x5, PT ;  /* 0x000000050400780c */ /* 0x000fe20003f25270 */
[----:B------:R-:W-:Y:S01]  /*51d0*/  ULEA UR11, UR27, UR8, 0xa ;  /* 0x000000081b0b7291 */ /* 0x000fe2000f8e503f */
[----:B------:R-:W-:Y:S01]  /*51e0*/  VIADD R12, R12, 0x20 ;  /* 0x000000200c0c7836 */ /* 0x000fe20000000000 */
[----:B------:R-:W-:Y:S01]  /*51f0*/  ULOP3.LUT UR8, UR8, 0x400, UR28, 0xf8, !UPT ;  /* 0x0000040008087892 */ /* 0x000fe2000f8ef81c */
[----:B------:R-:W-:Y:S01]  /*5200*/  SEL R10, RZ, 0x1, P1 ;  /* 0x00000001ff0a7807 */ /* 0x000fe20000800000 */
[----:B------:R-:W-:Y:S01]  /*5210*/  ULEA UR11, UR11, UR15, 0x2 ;  /* 0x0000000f0b0b7291 */ /* 0x000fe2000f8e103f */
[----:B------:R-:W-:Y:S01]  /*5220*/  SEL R4, R4, RZ, P1 ;  /* 0x000000ff04047207 */ /* 0x000fe20000800000 */
[----:B------:R-:W-:Y:S01]  /*5230*/  ULEA UR8, UR8, UR15, 0x2 ;  /* 0x0000000f08087291 */ /* 0x000fe2000f8e103f */
[----:B------:R-:W-:Y:S01]  /*5240*/  LOP3.LUT R3, R3, R10, RZ, 0x3c, !PT ;  /* 0x0000000a03037212 */ /* 0x000fe200078e3cff */
[----:B------:R-:W-:-:S02]  /*5250*/  UIADD3 UR20, UR11, 0x180, URZ ;  /* 0x000001800b147890 */ /* 0x000fc4000fffe03f */
[----:B------:R-:W-:Y:S02]  /*5260*/  UIADD3.X UR15, URZ, UR25, URZ, UP0, !UPT ;  /* 0x000000193f0f7290 */ /* 0x000fe400087fe43f */
[----:B------:R-:W-:Y:S01]  /*5270*/  UIADD3 UR21, UR8, 0xa180, URZ ;  /* 0x0000a18008157890 */ /* 0x000fe2000fffe03f */
[----:B------:R-:W-:Y:S01]  /*5280*/  UMOV UR16, 0x0 ;  /* 0x0000000000107882 */ /* 0x000fe20000000000 */
[----:B------:R-:W-:Y:S01]  /*5290*/  UMOV UR17, 0x10000000 ;  /* 0x1000000000117882 */ /* 0x000fe20000000000 */
[----:B------:R-:W-:Y:S01]  /*52a0*/  UMOV UR11, UR22 ;  /* 0x00000016000b7c82 */ /* 0x000fe20008000000 */
[----:B------:R-:W-:-:S03]  /*52b0*/  UMOV UR8, UR20 ;  /* 0x0000001400087c82 */ /* 0x000fc60008000000 */
[----:B------:R0:W-:Y:S02]  /*52c0*/  UTMALDG.3D.MULTICAST [UR8], [UR14], UR19, desc[UR16] ;  /* 0x000010080e0073b4 */ /* 0x0001e40008011813 */
[----:B0-----:R-:W-:Y:S01]  /*52d0*/  UMOV UR8, UR21 ;  /* 0x0000001500087c82 */ /* 0x001fe20008000000 */
[----:B------:R-:W-:Y:S02]  /*52e0*/  UMOV UR11, UR23 ;  /* 0x00000017000b7c82 */ /* 0x000fe40008000000 */
[----:B------:R0:W-:Y:S02]  /*52f0*/  UTMALDG.3D.MULTICAST [UR8], [UR30], UR29, desc[UR16] ;  /* 0x000010081e0073b4 */ /* 0x0001e4000801181d */
[----:B0-----:R-:W-:Y:S05]  /*5300*/  @P3 BRA `(.L_x_110) ;  /* 0xfffffffc00303947 */ /* 0x001fea000383ffff */
.L_x_106:
[----:B------:R-:W-:Y:S05]  /*5310*/  BSYNC B1 ;  /* 0x0000000000017941 */ /* 0x000fea0003800000 */
.L_x_105:
[----:B------:R-:W2:Y:S01]  /*5320*/  LDL.64 R10, [R1] ;  /* 0x00000000010a7983 */ /* 0x000ea20000100a00 */
[----:B------:R-:W-:Y:S01]  /*5330*/  LOP3.LUT P4, RZ, R8, 0xff, RZ, 0xc0, !PT ;  /* 0x000000ff08ff7812 */ /* 0x000fe2000788c0ff */
[----:B------:R-:W-:Y:S01]  /*5340*/  VIADD R4, R7, UR40 ;  /* 0x0000002807047c36 */ /* 0x000fe20008000000 */
[----:B------:R-:W-:Y:S01]  /*5350*/  ULDC.64 UR8, c[0x0][0x650] ;  /* 0x0001940000087ab9 */ /* 0x000fe20000000a00 */
[----:B------:R-:W-:Y:S01]  /*5360*/  IMAD.U32 R7, RZ, RZ, UR40 ;  /* 0x00000028ff077e24 */ /* 0x000fe2000f8e00ff */
[----:B------:R-:W-:Y:S01]  /*5370*/  UISETP.GE.U32.AND UP0, UPT, UR40, 0x5, UPT ;  /* 0x000000052800788c */ /* 0x000fe2000bf06070 */
[----:B------:R-:W-:Y:S01]  /*5380*/  BSSY B1, `(.L_x_111) ;  /* 0x000006f000017945 */ /* 0x000fe20003800000 */
[----:B------:R-:W-:Y:S01]  /*5390*/  ISETP.GT.U32.AND P1, PT, R4, 0x4, PT ;  /* 0x000000040400780c */ /* 0x000fe20003f24070 */
[----:B------:R-:W-:Y:S01]  /*53a0*/  IMAD.MOV.U32 R19, RZ, RZ, -0x1 ;  /* 0xffffffffff137424 */ /* 0x000fe200078e00ff */
[----:B------:R-:W-:Y:S01]  /*53b0*/  PRMT R8, RZ, 0x7610, R8 ;  /* 0x00007610ff087816 */ /* 0x000fe20000000008 */
[----:B------:R-:W-:Y:S01]  /*53c0*/  IMAD.MOV.U32 R22, RZ, RZ, -0x1 ;  /* 0xffffffffff167424 */ /* 0x000fe200078e00ff */
[----:B------:R-:W-:-:S02]  /*53d0*/  ISETP.LT.U32.AND P1, PT, R7, 0x5, P1 ;  /* 0x000000050700780c */ /* 0x000fc40000f21070 */
[----:B------:R-:W-:Y:S01]  /*53e0*/  PLOP3.LUT P3, PT, PT, PT, UP0, 0x80, 0x0 ;  /* 0x000000000000781c */ /* 0x000fe20003f6f008 */
[----:B------:R-:W0:Y:S01]  /*53f0*/  @P4 S2R R3, SR_CgaCtaId ;  /* 0x0000000000034919 */ /* 0x000e220000008800 */
[----:B------:R-:W-:-:S04]  /*5400*/  @P4 MOV R2, 0x400 ;  /* 0x0000040000024802 */ /* 0x000fc80000000f00 */
[----:B0-----:R-:W-:Y:S01]  /*5410*/  @P4 LEA R5, R3, R2, 0x18 ;  /* 0x0000000203054211 */ /* 0x001fe200078ec0ff */
[----:B------:R-:W-:-:S03]  /*5420*/  IMAD.WIDE.U32 R2, R4, -0x33333333, RZ ;  /* 0xcccccccd04027825 */ /* 0x000fc600078e00ff */
[----:B------:R0:W-:Y:S01]  /*5430*/  @P4 SYNCS.ARRIVE.TRANS64.A1T0 RZ, [R5+URZ+0x88], RZ ;  /* 0x000088ff05ff49a7 */ /* 0x0001e2000810003f */
[----:B------:R-:W-:Y:S01]  /*5440*/  IMAD.MOV.U32 R2, RZ, RZ, -0x1 ;  /* 0xffffffffff027424 */ /* 0x000fe200078e00ff */
[----:B0-----:R-:W-:Y:S02]  /*5450*/  SHF.R.U32.HI R5, RZ, 0x2, R3 ;  /* 0x00000002ff057819 */ /* 0x001fe40000011603 */
[----:B------:R-:W-:-:S03]  /*5460*/  SEL R3, RZ, 0x1, !P1 ;  /* 0x00000001ff037807 */ /* 0x000fc60004800000 */
[----:B------:R-:W-:Y:S01]  /*5470*/  IMAD R7, R5, -0x5, R4 ;  /* 0xfffffffb05077824 */ /* 0x000fe200078e0204 */
[----:B------:R-:W-:Y:S02]  /*5480*/  LOP3.LUT R0, R0, R3, RZ, 0x3c, !PT ;  /* 0x0000000300007212 */ /* 0x000fe400078e3cff */
[----:B------:R-:W-:Y:S02]  /*5490*/  PRMT R3, RZ, 0x7610, R3 ;  /* 0x00007610ff037816 */ /* 0x000fe40000000003 */
[----:B------:R-:W-:Y:S02]  /*54a0*/  @P3 LOP3.LUT R0, R0, 0x1, R5, 0x78, !PT ;  /* 0x0000000100003812 */ /* 0x000fe400078e7805 */
[----:B--2---:R-:W-:-:S04]  /*54b0*/  IADD3 R18, P4, R18, R10, RZ ;  /* 0x0000000a12127210 */ /* 0x004fc80007f9e0ff */
[----:B------:R-:W-:Y:S01]  /*54c0*/  ISETP.GE.U32.AND P1, PT, R18, UR8, PT ;  /* 0x0000000812007c0c */ /* 0x000fe2000bf26070 */
[----:B------:R-:W-:-:S05]  /*54d0*/  IMAD.X R17, R17, 0x1, R23, P4 ;  /* 0x0000000111117824 */ /* 0x000fca00020e0617 */
[----:B------:R-:W-:-:S13]  /*54e0*/  ISETP.GE.U32.AND.EX P1, PT, R17, UR9, PT, P1 ;  /* 0x0000000911007c0c */ /* 0x000fda000bf26110 */
[----:B------:R-:W-:Y:S05]  /*54f0*/  @P1 BRA `(.L_x_112) ;  /* 0x00000004005c1947 */ /* 0x000fea0003800000 */
[----:B------:R-:W0:Y:S01]  /*5500*/  S2R R11, SR_CTAID.X ;  /* 0x00000000000b7919 */ /* 0x000e220000002500 */
[----:B------:R-:W-:Y:S01]  /*5510*/  ULDC.64 UR8, c[0x0][0x628] ;  /* 0x00018a0000087ab9 */ /* 0x000fe20000000a00 */
[----:B------:R-:W1:Y:S01]  /*5520*/  LDC R12, c[0x0][0x144] ;  /* 0x00005100ff0c7b82 */ /* 0x000e620000000800 */
[----:B------:R-:W-:Y:S01]  /*5530*/  ISETP.NE.U32.AND P1, PT, RZ, UR8, PT ;  /* 0x00000008ff007c0c */ /* 0x000fe2000bf25070 */
[----:B------:R-:W2:Y:S01]  /*5540*/  S2R R9, SR_CTAID.Y ;  /* 0x0000000000097919 */ /* 0x000ea20000002600 */
[----:B------:R-:W-:Y:S01]  /*5550*/  ULDC UR10, c[0x0][0x150] ;  /* 0x00005400000a7ab9 */ /* 0x000fe20000000800 */
[----:B------:R-:W-:Y:S01]  /*5560*/  ULDC UR11, c[0x0][0x630] ;  /* 0x00018c00000b7ab9 */ /* 0x000fe20000000800 */
[----:B------:R-:W-:Y:S01]  /*5570*/  ISETP.NE.AND.EX P1, PT, RZ, UR9, PT, P1 ;  /* 0x00000009ff007c0c */ /* 0x000fe2000bf25310 */
[----:B------:R-:W-:Y:S01]  /*5580*/  IMAD.MOV.U32 R2, RZ, RZ, R18 ;  /* 0x000000ffff027224 */ /* 0x000fe200078e0012 */
[----:B0-----:R-:W-:-:S05]  /*5590*/  I2FP.F32.U32 R3, R11 ;  /* 0x0000000b00037245 */ /* 0x001fca0000201000 */
[----:B------:R-:W-:Y:S01]  /*55a0*/  FMUL R14, R3, UR10 ;  /* 0x0000000a030e7c20 */ /* 0x000fe20008400000 */
[----:B------:R-:W-:-:S05]  /*55b0*/  IMAD.MOV.U32 R3, RZ, RZ, R17 ;  /* 0x000000ffff037224 */ /* 0x000fca00078e0011 */
[----:B--2---:R-:W-:Y:S05]  /*55c0*/  @!P1 BRA `(.L_x_113) ;  /* 0x0000000000289947 */ /* 0x004fea0003800000 */
[----:B------:R-:W-:Y:S02]  /*55d0*/  ULDC UR10, c[0x0][0x634] ;  /* 0x00018d00000a7ab9 */ /* 0x000fe40000000800 */
[----:B------:R-:W-:-:S05]  /*55e0*/  IADD3 R3, P1, R18, UR10, RZ ;  /* 0x0000000a12037c10 */ /* 0x000fca000ff3e0ff */
[----:B------:R-:W-:-:S04]  /*55f0*/  IMAD.X R13, RZ, RZ, R17, P1 ;  /* 0x000000ffff0d7224 */ /* 0x000fc800008e0611 */
[----:B------:R-:W-:-:S04]  /*5600*/  IMAD.WIDE.U32 R4, R13, UR8, RZ ;  /* 0x000000080d047c25 */ /* 0x000fc8000f8e00ff */
[----:B------:R-:W-:-:S04]  /*5610*/  IMAD.WIDE.U32 R4, P1, R3, UR9, R4 ;  /* 0x0000000903047c25 */ /* 0x000fc8000f820004 */
[----:B------:R-:W-:-:S04]  /*5620*/  IMAD.WIDE.U32 R2, R3, UR8, RZ ;  /* 0x0000000803027c25 */ /* 0x000fc8000f8e00ff */
[----:B------:R-:W-:Y:S01]  /*5630*/  IMAD.MOV.U32 R2, RZ, RZ, R5 ;  /* 0x000000ffff027224 */ /* 0x000fe200078e0005 */
[----:B------:R-:W-:Y:S01]  /*5640*/  IADD3 RZ, P3, R3, R4, RZ ;  /* 0x0000000403ff7210 */ /* 0x000fe20007f7e0ff */
[----:B------:R-:W-:-:S04]  /*5650*/  IMAD.X R3, RZ, RZ, RZ, P1 ;  /* 0x000000ffff037224 */ /* 0x000fc800008e06ff */
[----:B------:R-:W-:-:S08]  /*5660*/  IMAD.WIDE.U32.X R2, R13, UR9, R2, P3 ;  /* 0x000000090d027c25 */ /* 0x000fd000098e0402 */
.L_x_113:
[--C-:B------:R-:W-:Y:S01]  /*5670*/  SHF.R.U64 R10, R2, UR11, R3.reuse ;  /* 0x0000000b020a7c19 */ /* 0x100fe20008001203 */
[----:B------:R-:W0:Y:S01]  /*5680*/  F2I.U32.TRUNC.NTZ R14, R14 ;  /* 0x0000000e000e7305 */ /* 0x000e22000020f000 */
[----:B------:R-:W-:Y:S01]  /*5690*/  SHF.R.U32.HI R2, RZ, UR11, R3 ;  /* 0x0000000bff027c19 */ /* 0x000fe20008011603 */
[----:B------:R-:W-:Y:S01]  /*56a0*/  ULDC.64 UR8, c[0x0][0x620] ;  /* 0x0001880000087ab9 */ /* 0x000fe20000000a00 */
[----:B------:R-:W-:Y:S01]  /*56b0*/  IADD3 R5, P1, RZ, -R10, RZ ;  /* 0x8000000aff057210 */ /* 0x000fe20007f3e0ff */
[----:B------:R-:W-:Y:S01]  /*56c0*/  IMAD.MOV.U32 R3, RZ, RZ, R17 ;  /* 0x000000ffff037224 */ /* 0x000fe200078e0011 */
[----:B------:R-:W-:-:S03]  /*56d0*/  ULDC.64 UR10, c[0x0][0x640] ;  /* 0x00019000000a7ab9 */ /* 0x000fc60000000a00 */
[----:B------:R-:W-:Y:S01]  /*56e0*/  IMAD.X R2, RZ, RZ, ~R2, P1 ;  /* 0x000000ffff027224 */ /* 0x000fe200008e0e02 */
[----:B------:R-:W-:-:S03]  /*56f0*/  ISETP.NE.U32.AND P1, PT, RZ, UR10, PT ;  /* 0x0000000aff007c0c */ /* 0x000fc6000bf25070 */
[----:B------:R-:W-:Y:S01]  /*5700*/  IMAD R4, R2, UR8, RZ ;  /* 0x0000000802047c24 */ /* 0x000fe2000f8e02ff */
[----:B------:R-:W-:Y:S01]  /*5710*/  ISETP.NE.AND.EX P1, PT, RZ, UR11, PT, P1 ;  /* 0x0000000bff007c0c */ /* 0x000fe2000bf25310 */
[----:B------:R-:W-:-:S04]  /*5720*/  IMAD.MOV.U32 R2, RZ, RZ, R18 ;  /* 0x000000ffff027224 */ /* 0x000fc800078e0012 */
[----:B------:R-:W-:Y:S01]  /*5730*/  IMAD.WIDE.U32 R2, R5, UR8, R2 ;  /* 0x0000000805027c25 */ /* 0x000fe2000f8e0002 */
[----:B------:R-:W-:-:S03]  /*5740*/  ULDC UR8, c[0x0][0x618] ;  /* 0x0001860000087ab9 */ /* 0x000fc60000000800 */
[----:B------:R-:W-:Y:S01]  /*5750*/  IMAD R5, R5, UR9, R4 ;  /* 0x0000000905057c24 */ /* 0x000fe2000f8e0204 */
[----:B------:R-:W-:Y:S01]  /*5760*/  ULDC UR9, c[0x0][0x154] ;  /* 0x0000550000097ab9 */ /* 0x000fe20000000800 */
[----:B0-----:R-:W-:Y:S02]  /*5770*/  IMAD.MOV R4, RZ, RZ, -R14 ;  /* 0x000000ffff047224 */ /* 0x001fe400078e0a0e */
[----:B------:R-:W0:Y:S01]  /*5780*/  LDC R14, c[0x0][0x148] ;  /* 0x00005200ff0e7b82 */ /* 0x000e220000000800 */
[----:B------:R-:W-:Y:S02]  /*5790*/  IMAD.IADD R3, R3, 0x1, R5 ;  /* 0x0000000103037824 */ /* 0x000fe400078e0205 */
[----:B-1----:R-:W-:Y:S01]  /*57a0*/  IMAD R11, R12, R4, R11 ;  /* 0x000000040c0b7224 */ /* 0x002fe200078e020b */
[----:B------:R-:W-:Y:S02]  /*57b0*/  I2FP.F32.U32 R4, R9 ;  /* 0x0000000900047245 */ /* 0x000fe40000201000 */
[----:B------:R-:W-:-:S02]  /*57c0*/  SHF.R.U64 R12, R2, UR8, R3 ;  /* 0x00000008020c7c19 */ /* 0x000fc40008001203 */
[----:B------:R-:W-:Y:S01]  /*57d0*/  SHF.R.U32.HI R3, RZ, UR8, R3 ;  /* 0x00000008ff037c19 */ /* 0x000fe20008011603 */
[----:B------:R-:W-:Y:S01]  /*57e0*/  FMUL R4, R4, UR9 ;  /* 0x0000000904047c20 */ /* 0x000fe20008400000 */
[----:B------:R-:W-:Y:S02]  /*57f0*/  ULDC UR8, c[0x0][0x608] ;  /* 0x0001820000087ab9 */ /* 0x000fe40000000800 */
[--C-:B------:R-:W-:Y:S01]  /*5800*/  SHF.R.U64 R15, R12, UR8, R3.reuse ;  /* 0x000000080c0f7c19 */ /* 0x100fe20008001203 */
[----:B------:R1:W2:Y:S01]  /*5810*/  F2I.U32.TRUNC.NTZ R20, R4 ;  /* 0x0000000400147305 */ /* 0x0002a2000020f000 */
[----:B------:R-:W-:Y:S01]  /*5820*/  SHF.R.U32.HI R2, RZ, UR8, R3 ;  /* 0x00000008ff027c19 */ /* 0x000fe20008011603 */
[----:B------:R-:W-:-:S03]  /*5830*/  ULDC UR8, c[0x0][0x658] ;  /* 0x0001960000087ab9 */ /* 0x000fc60000000800 */
[--C-:B------:R-:W-:Y:S02]  /*5840*/  SHF.R.U64 R13, R15, UR8, R2.reuse ;  /* 0x000000080f0d7c19 */ /* 0x100fe40008001202 */
[----:B------:R-:W-:-:S03]  /*5850*/  SHF.R.U32.HI R19, RZ, UR8, R2 ;  /* 0x00000008ff137c19 */ /* 0x000fc60008011602 */
[----:B------:R-:W-:Y:S02]  /*5860*/  IMAD.MOV.U32 R2, RZ, RZ, R13 ;  /* 0x000000ffff027224 */ /* 0x000fe400078e000d */
[----:B------:R-:W-:Y:S01]  /*5870*/  IMAD.MOV.U32 R3, RZ, RZ, R19 ;  /* 0x000000ffff037224 */ /* 0x000fe200078e0013 */
[----:B-1----:R-:W-:Y:S06]  /*5880*/  @!P1 BRA `(.L_x_114) ;  /* 0x0000000000289947 */ /* 0x002fec0003800000 */
        /* <DEDUP_REMOVED lines=10> */
.L_x_114:
[----:B------:R-:W1:Y:S01]  /*5930*/  LDC R4, c[0x0][0x65c] ;  /* 0x00019700ff047b82 */ /* 0x000e620000000800 */
[----:B------:R-:W-:Y:S01]  /*5940*/  ULDC UR8, c[0x0][0x648] ;  /* 0x0001920000087ab9 */ /* 0x000fe20000000800 */
[----:B------:R-:W-:Y:S01]  /*5950*/  LOP3.LUT R15, R15, UR7, RZ, 0xc0, !PT ;  /* 0x000000070f0f7c12 */ /* 0x000fe2000f8ec0ff */
[----:B--2---:R-:W-:Y:S01]  /*5960*/  IMAD.MOV R20, RZ, RZ, -R20 ;  /* 0x000000ffff147224 */ /* 0x004fe200078e0a14 */
[----:B------:R-:W-:Y:S01]  /*5970*/  SHF.R.U64 R2, R2, UR8, R3 ;  /* 0x0000000802027c19 */ /* 0x000fe20008001203 */
[----:B------:R-:W-:Y:S01]  /*5980*/  ULDC UR8, c[0x0][0x638] ;  /* 0x00018e0000087ab9 */ /* 0x000fe20000000800 */
[----:B------:R-:W-:Y:S01]  /*5990*/  LOP3.LUT R12, R12, UR4, RZ, 0xc0, !PT ;  /* 0x000000040c0c7c12 */ /* 0x000fe2000f8ec0ff */
[----:B------:R-:W-:Y:S01]  /*59a0*/  ULDC UR9, c[0x0][0x610] ;  /* 0x0001840000097ab9 */ /* 0x000fe20000000800 */
[----:B------:R-:W-:Y:S01]  /*59b0*/  IMAD.MOV.U32 R3, RZ, RZ, 0x1 ;  /* 0x00000001ff037424 */ /* 0x000fe200078e00ff */
[----:B-1----:R-:W-:Y:S01]  /*59c0*/  ISETP.NE.AND P1, PT, R4, 0x1, PT ;  /* 0x000000010400780c */ /* 0x002fe20003f25270 */
[----:B------:R-:W-:-:S02]  /*59d0*/  IMAD.MOV R4, RZ, RZ, -R2 ;  /* 0x000000ffff047224 */ /* 0x000fc400078e0a02 */
[----:B------:R-:W-:Y:S02]  /*59e0*/  IMAD R2, R2, UR5, R15 ;  /* 0x0000000502027c24 */ /* 0x000fe4000f8e020f */
[----:B------:R-:W-:Y:S01]  /*59f0*/  IMAD R13, R4, UR8, R13 ;  /* 0x00000008040d7c24 */ /* 0x000fe2000f8e020d */
[----:B------:R-:W-:-:S07]  /*5a00*/  ULDC UR8, c[0x0][0x600] ;  /* 0x0001800000087ab9 */ /* 0x000fce0000000800 */
[----:B0-----:R-:W-:-:S04]  /*5a10*/  @P1 IMAD R11, R14, R20, R9 ;  /* 0x000000140e0b1224 */ /* 0x001fc800078e0209 */
[----:B------:R-:W-:Y:S02]  /*5a20*/  IMAD R11, R2, UR9, R11 ;  /* 0x00000009020b7c24 */ /* 0x000fe4000f8e020b */
[----:B------:R-:W-:-:S05]  /*5a30*/  IMAD R2, R13, UR8, R12 ;  /* 0x000000080d027c24 */ /* 0x000fca000f8e020c */
[----:B------:R-:W-:Y:S02]  /*5a40*/  SEL R22, R2, R11, !P1 ;  /* 0x0000000b02167207 */ /* 0x000fe40004800000 */
[----:B------:R-:W-:Y:S01]  /*5a50*/  SEL R19, R11, R2, !P1 ;  /* 0x000000020b137207 */ /* 0x000fe20004800000 */
[----:B------:R-:W-:-:S07]  /*5a60*/  IMAD.MOV.U32 R2, RZ, RZ, R10 ;  /* 0x000000ffff027224 */ /* 0x000fce00078e000a */
.L_x_112:
[----:B------:R-:W-:Y:S05]  /*5a70*/  BSYNC B1 ;  /* 0x0000000000017941 */ /* 0x000fea0003800000 */
.L_x_111:
[----:B------:R-:W-:-:S13]  /*5a80*/  LOP3.LUT P1, RZ, R3, 0xff, RZ, 0xc0, !PT ;  /* 0x000000ff03ff7812 */ /* 0x000fda000782c0ff */
[----:B------:R-:W-:Y:S05]  /*5a90*/  @P1 BRA `(.L_x_115) ;  /* 0xfffffff400141947 */ /* 0x000fea000383ffff */
[----:B------:R-:W-:Y:S05]  /*5aa0*/  BSYNC B0 ;  /* 0x0000000000007941 */ /* 0x000fea0003800000 */
.L_x_103:
[----:B------:R-:W-:-:S03]  /*5ab0*/  UMOV UR8, 0xffffffff ;  /* 0xffffffff00087882 */ /* 0x000fc60000000000 */
[----:B------:R-:W-:Y:S05]  /*5ac0*/  BRA.DIV UR8, `(.L_x_116) ;  /* 0x0000000608647947 */ /* 0x000fea000b800000 */
[----:B------:R-:W-:-:S13]  /*5ad0*/  ELECT P6, URZ, PT ;  /* 0x00000000003f782f */ /* 0x000fda00038c0000 */
.L_x_133:
[----:B------:R-:W-:Y:S04]  /*5ae0*/  BSSY B0, `(.L_x_117) ;  /* 0x0000034000007945 */ /* 0x000fe80003800000 */
[----:B------:R-:W-:Y:S05]  /*5af0*/  @!P6 BRA `(.L_x_118) ;  /* 0x0000000000c8e947 */ /* 0x000fea0003800000 */
[----:B------:R-:W-:-:S04]  /*5b00*/  LOP3.LUT R16, R16, 0x2, RZ, 0xfc, !PT ;  /* 0x0000000210107812 */ /* 0x000fc800078efcff */
[----:B------:R-:W-:-:S13]  /*5b10*/  ISETP.NE.AND P0, PT, R16, 0x3, PT ;  /* 0x000000031000780c */ /* 0x000fda0003f05270 */
[----:B------:R-:W-:Y:S05]  /*5b20*/  @!P0 BRA `(.L_x_119) ;  /* 0x0000000000048947 */ /* 0x000fea0003800000 */
[----:B------:R-:W-:Y:S01]  /*5b30*/  BPT.TRAP 0x1 ;  /* 0x000000040000795c */ /* 0x000fe20000300000 */
.L_x_119:
[----:B------:R-:W0:Y:S01]  /*5b40*/  S2R R3, SR_CgaCtaId ;  /* 0x0000000000037919 */ /* 0x000e220000008800 */
[----:B------:R-:W-:Y:S02]  /*5b50*/  MOV R2, 0x400 ;  /* 0x0000040000027802 */ /* 0x000fe40000000f00 */
[----:B------:R-:W-:Y:S02]  /*5b60*/  SHF.L.U32 R4, R0, 0x1f, RZ ;  /* 0x0000001f00047819 */ /* 0x000fe400000006ff */
[----:B0-----:R-:W-:-:S05]  /*5b70*/  LEA R2, R3, R2, 0x18 ;  /* 0x0000000203027211 */ /* 0x001fca00078ec0ff */
[----:B------:R-:W-:-:S04]  /*5b80*/  VIADD R2, R2, 0x28 ;  /* 0x0000002802027836 */ /* 0x000fc80000000000 */
[C---:B------:R-:W-:Y:S02]  /*5b90*/  IMAD R9, R7.reuse, 0x8, R2 ;  /* 0x0000000807097824 */ /* 0x040fe400078e0202 */
[----:B------:R-:W-:Y:S02]  /*5ba0*/  VIADD R7, R7, 0x1 ;  /* 0x0000000107077836 */ /* 0x000fe40000000000 */
[----:B------:R-:W0:Y:S03]  /*5bb0*/  SYNCS.PHASECHK.TRANS64.TRYWAIT P0, [R9+URZ], R4 ;  /* 0x00000004090075a7 */ /* 0x000e26000800017f */
[----:B------:R-:W-:-:S04]  /*5bc0*/  ISETP.NE.AND P1, PT, R7, 0x5, PT ;  /* 0x000000050700780c */ /* 0x000fc80003f25270 */
[----:B------:R-:W-:Y:S02]  /*5bd0*/  SEL R3, RZ, 0x1, P1 ;  /* 0x00000001ff037807 */ /* 0x000fe40000800000 */
[----:B------:R-:W-:Y:S02]  /*5be0*/  SEL R7, R7, RZ, P1 ;  /* 0x000000ff07077207 */ /* 0x000fe40000800000 */
[----:B------:R-:W-:-:S03]  /*5bf0*/  LOP3.LUT R6, R0, R3, RZ, 0x3c, !PT ;  /* 0x0000000300067212 */ /* 0x000fc600078e3cff */
[----:B------:R-:W-:Y:S01]  /*5c00*/  IMAD R8, R7, 0x8, R2 ;  /* 0x0000000807087824 */ /* 0x000fe200078e0202 */
[----:B------:R-:W-:Y:S01]  /*5c10*/  SHF.L.U32 R5, R6, 0x1f, RZ ;  /* 0x0000001f06057819 */ /* 0x000fe200000006ff */
[----:B0-----:R-:W-:Y:S06]  /*5c20*/  @!P0 BRA `(.L_x_120) ;  /* 0x00000004002c8947 */ /* 0x001fec0003800000 */
.L_x_134:
[----:B------:R-:W1:Y:S01]  /*5c30*/  SYNCS.PHASECHK.TRANS64.TRYWAIT P0, [R8+URZ], R5 ;  /* 0x00000005080075a7 */ /* 0x000e62000800017f */
[----:B------:R-:W-:-:S05]  /*5c40*/  VIADD R0, R7, 0x1 ;  /* 0x0000000107007836 */ /* 0x000fca0000000000 */
[----:B------:R-:W-:-:S04]  /*5c50*/  ISETP.NE.AND P1, PT, R0, 0x5, PT ;  /* 0x000000050000780c */ /* 0x000fc80003f25270 */
[----:B------:R-:W-:Y:S02]  /*5c60*/  SEL R3, RZ, 0x1, P1 ;  /* 0x00000001ff037807 */ /* 0x000fe40000800000 */
[----:B------:R-:W-:Y:S02]  /*5c70*/  SEL R7, R0, RZ, P1 ;  /* 0x000000ff00077207 */ /* 0x000fe40000800000 */
[----:B------:R-:W-:-:S03]  /*5c80*/  LOP3.LUT R6, R6, R3, RZ, 0x3c, !PT ;  /* 0x0000000306067212 */ /* 0x000fc600078e3cff */
[----:B0-----:R-:W-:Y:S01]  /*5c90*/  IMAD R9, R7, 0x8, R2 ;  /* 0x0000000807097824 */ /* 0x001fe200078e0202 */
[----:B------:R-:W-:Y:S01]  /*5ca0*/  SHF.L.U32 R4, R6, 0x1f, RZ ;  /* 0x0000001f06047819 */ /* 0x000fe200000006ff */
[----:B-1----:R-:W-:Y:S06]  /*5cb0*/  @!P0 BRA `(.L_x_121) ;  /* 0x00000004001c8947 */ /* 0x002fec0003800000 */
.L_x_135:
[----:B------:R-:W1:Y:S01]  /*5cc0*/  SYNCS.PHASECHK.TRANS64.TRYWAIT P0, [R9+URZ], R4 ;  /* 0x00000004090075a7 */ /* 0x000e62000800017f */
[----:B------:R-:W-:-:S05]  /*5cd0*/  VIADD R0, R7, 0x1 ;  /* 0x0000000107007836 */ /* 0x000fca0000000000 */
[----:B------:R-:W-:-:S04]  /*5ce0*/  ISETP.NE.AND P1, PT, R0, 0x5, PT ;  /* 0x000000050000780c */ /* 0x000fc80003f25270 */
[----:B------:R-:W-:Y:S02]  /*5cf0*/  SEL R3, RZ, 0x1, P1 ;  /* 0x00000001ff037807 */ /* 0x000fe40000800000 */
[----:B------:R-:W-:Y:S02]  /*5d00*/  SEL R7, R0, RZ, P1 ;  /* 0x000000ff00077207 */ /* 0x000fe40000800000 */
[----:B------:R-:W-:-:S03]  /*5d10*/  LOP3.LUT R11, R6, R3, RZ, 0x3c, !PT ;  /* 0x00000003060b7212 */ /* 0x000fc600078e3cff */
[----:B------:R-:W-:Y:S01]  /*5d20*/  IMAD R6, R7, 0x8, R2 ;  /* 0x0000000807067824 */ /* 0x000fe200078e0202 */
[----:B0-----:R-:W-:Y:S01]  /*5d30*/  SHF.L.U32 R5, R11, 0x1f, RZ ;  /* 0x0000001f0b057819 */ /* 0x001fe200000006ff */
[----:B-1----:R-:W-:Y:S06]  /*5d40*/  @!P0 BRA `(.L_x_122) ;  /* 0x00000004000c8947 */ /* 0x002fec0003800000 */
.L_x_136:
[----:B------:R-:W1:Y:S01]  /*5d50*/  SYNCS.PHASECHK.TRANS64.TRYWAIT P0, [R6+URZ], R5 ;  /* 0x00000005060075a7 */ /* 0x000e62000800017f */
[----:B------:R-:W-:-:S05]  /*5d60*/  VIADD R0, R7, 0x1 ;  /* 0x0000000107007836 */ /* 0x000fca0000000000 */
[----:B------:R-:W-:-:S04]  /*5d70*/  ISETP.NE.AND P1, PT, R0, 0x5, PT ;  /* 0x000000050000780c */ /* 0x000fc80003f25270 */
[----:B0-----:R-:W-:Y:S02]  /*5d80*/  SEL R4, RZ, 0x1, P1 ;  /* 0x00000001ff047807 */ /* 0x001fe40000800000 */
[----:B------:R-:W-:Y:S02]  /*5d90*/  SEL R3, R0, RZ, P1 ;  /* 0x000000ff00037207 */ /* 0x000fe40000800000 */
[----:B------:R-:W-:Y:S01]  /*5da0*/  LOP3.LUT R0, R11, R4, RZ, 0x3c, !PT ;  /* 0x000000040b007212 */ /* 0x000fe200078e3cff */
[----:B-1----:R-:W-:Y:S06]  /*5db0*/  @!P0 BRA `(.L_x_123) ;  /* 0x0000000400048947 */ /* 0x002fec0003800000 */
.L_x_137:
[----:B------:R-:W-:Y:S01]  /*5dc0*/  IMAD R3, R3, 0x8, R2 ;  /* 0x0000000803037824 */ /* 0x000fe200078e0202 */
[----:B------:R-:W-:-:S07]  /*5dd0*/  SHF.L.U32 R0, R0, 0x1f, RZ ;  /* 0x0000001f00007819 */ /* 0x000fce00000006ff */
.L_x_124:
[----:B-1----:R1:W2:Y:S02]  /*5de0*/  SYNCS.PHASECHK.TRANS64.TRYWAIT P0, [R3+URZ], R0 ;  /* 0x00000000030075a7 */ /* 0x0022a4000800017f */
[----:B--2---:R-:W-:Y:S05]  /*5df0*/  @!P0 NANOSLEEP.SYNCS 0x989680 ;  /* 0x009896800000895d */ /* 0x004fea0003900000 */
[----:B------:R-:W2:Y:S02]  /*5e00*/  @!P0 SYNCS.PHASECHK.TRANS64 P0, [R3+URZ], R0 ;  /* 0x00000000030085a7 */ /* 0x000ea4000800007f */
[----:B--2---:R-:W-:Y:S05]  /*5e10*/  @!P0 BRA `(.L_x_124) ;  /* 0xfffffffc00f08947 */ /* 0x004fea000383ffff */
.L_x_118:
[----:B------:R-:W-:Y:S05]  /*5e20*/  BSYNC B0 ;  /* 0x0000000000007941 */ /* 0x000fea0003800000 */
.L_x_117:
[----:B------:R-:W-:Y:S05]  /*5e30*/  EXIT ;  /* 0x000000000000794d */ /* 0x000fea0003800000 */
.L_x_19:
[----:B-1----:R1:W2:Y:S02]  /*5e40*/  SYNCS.PHASECHK.TRANS64.TRYWAIT P0, [R65+URZ], R0 ;  /* 0x00000000410075a7 */ /* 0x0022a4000800017f */
[----:B--2---:R-:W-:Y:S05]  /*5e50*/  @!P0 NANOSLEEP.SYNCS 0x989680 ;  /* 0x009896800000895d */ /* 0x004fea0003900000 */
[----:B------:R-:W2:Y:S02]  /*5e60*/  @!P0 SYNCS.PHASECHK.TRANS64 P0, [R65+URZ], R0 ;  /* 0x00000000410085a7 */ /* 0x000ea4000800007f */
[----:B--2---:R-:W-:Y:S05]  /*5e70*/  @!P0 BRA `(.L_x_19) ;  /* 0xfffffffc00f08947 */ /* 0x004fea000383ffff */
[----:B------:R-:W-:Y:S05]  /*5e80*/  BRA `(.L_x_125) ;  /* 0xffffffb8003c7947 */ /* 0x000fea000383ffff */
.L_x_24:
[----:B--2---:R2:W3:Y:S02]  /*5e90*/  SYNCS.PHASECHK.TRANS64.TRYWAIT P1, [R3+URZ], R0 ;  /* 0x00000000030075a7 */ /* 0x0044e4000802017f */
[----:B---3--:R-:W-:Y:S05]  /*5ea0*/  @!P1 NANOSLEEP.SYNCS 0x989680 ;  /* 0x009896800000995d */ /* 0x008fea0003900000 */
[----:B------:R-:W3:Y:S02]  /*5eb0*/  @!P1 SYNCS.PHASECHK.TRANS64 P1, [R3+URZ], R0 ;  /* 0x00000000030095a7 */ /* 0x000ee4000802007f */
[----:B---3--:R-:W-:Y:S05]  /*5ec0*/  @!P1 BRA `(.L_x_24) ;  /* 0xfffffffc00f09947 */ /* 0x008fea000383ffff */
[----:B------:R-:W-:Y:S05]  /*5ed0*/  BRA `(.L_x_23) ;  /* 0xffffffb800a07947 */ /* 0x000fea000383ffff */
.L_x_29:
[----:B--2---:R-:W-:-:S04]  /*5ee0*/  IMAD.U32 R5, RZ, RZ, UR4 ;  /* 0x00000004ff057e24 */ /* 0x004fc8000f8e00ff */
[----:B------:R2:W3:Y:S03]  /*5ef0*/  SYNCS.PHASECHK.TRANS64.TRYWAIT P1, [R5+URZ], R4 ;  /* 0x00000004050075a7 */ /* 0x0004e6000802017f */
[----:B---3--:R-:W-:Y:S05]  /*5f00*/  @!P1 NANOSLEEP.SYNCS 0x989680 ;  /* 0x009896800000995d */ /* 0x008fea0003900000 */
[----:B------:R-:W3:Y:S02]  /*5f10*/  @!P1 SYNCS.PHASECHK.TRANS64 P1, [R5+URZ], R4 ;  /* 0x00000004050095a7 */ /* 0x000ee4000802007f */
[----:B---3--:R-:W-:Y:S05]  /*5f20*/  @!P1 BRA `(.L_x_29) ;  /* 0xfffffffc00ec9947 */ /* 0x008fea000383ffff */
[----:B------:R-:W-:Y:S05]  /*5f30*/  BRA `(.L_x_28) ;  /* 0xffffffbc00587947 */ /* 0x000fea000383ffff */
.L_x_35:
[----:B-1----:R1:W2:Y:S02]  /*5f40*/  SYNCS.PHASECHK.TRANS64.TRYWAIT P0, [R65+URZ+0x10], R0 ;  /* 0x00001000410075a7 */ /* 0x0022a4000800017f */
[----:B--2---:R-:W-:Y:S05]  /*5f50*/  @!P0 NANOSLEEP.SYNCS 0x989680 ;  /* 0x009896800000895d */ /* 0x004fea0003900000 */
[----:B------:R-:W2:Y:S02]  /*5f60*/  @!P0 SYNCS.PHASECHK.TRANS64 P0, [R65+URZ+0x10], R0 ;  /* 0x00001000410085a7 */ /* 0x000ea4000800007f */
[----:B--2---:R-:W-:Y:S05]  /*5f70*/  @!P0 BRA `(.L_x_35) ;  /* 0xfffffffc00f08947 */ /* 0x004fea000383ffff */
[----:B------:R-:W-:Y:S05]  /*5f80*/  BRA `(.L_x_126) ;  /* 0xffffffc000a47947 */ /* 0x000fea000383ffff */
.L_x_104:
[----:B------:R-:W-:Y:S01]  /*5f90*/  BSSY B1, `(.L_x_127) ;  /* 0x0000006000017945 */ /* 0x000fe20003800000 */
[----:B------:R-:W-:-:S07]  /*5fa0*/  IMAD.MOV.U32 R15, RZ, RZ, -0x1 ;  /* 0xffffffffff0f7424 */ /* 0x000fce00078e00ff */
[----:B-----5:R-:W-:Y:S05]  /*5fb0*/  WARPSYNC.COLLECTIVE R15, `(.L_x_128) ;  /* 0x000000000f0c7348 */ /* 0x020fea0003c00000 */
[----:B------:R-:W-:Y:S02]  /*5fc0*/  ELECT P6, UR62, PT ;  /* 0x00000000003e782f */ /* 0x000fe400038c0000 */
[----:B------:R-:W-:Y:S01]  /*5fd0*/  MOV R14, UR62 ;  /* 0x0000003e000e7c02 */ /* 0x000fe20008000f00 */
[----:B-----5:R-:W-:Y:S10]  /*5fe0*/  ENDCOLLECTIVE ;  /* 0x000000000000791b */ /* 0x020ff40003800000 */
.L_x_128:
[----:B------:R-:W-:Y:S05]  /*5ff0*/  BSYNC B1 ;  /* 0x0000000000017941 */ /* 0x000fea0003800000 */
.L_x_127:
[----:B------:R-:W-:Y:S05]  /*6000*/  BRA `(.L_x_129) ;  /* 0xffffffec00c47947 */ /* 0x000fea000383ffff */
.L_x_107:
[----:B0-----:R0:W1:Y:S02]  /*6010*/  SYNCS.PHASECHK.TRANS64.TRYWAIT P1, [R10+URZ+0x28], R5 ;  /* 0x000028050a0075a7 */ /* 0x001064000802017f */
[----:B-1----:R-:W-:Y:S05]  /*6020*/  @!P1 NANOSLEEP.SYNCS 0x989680 ;  /* 0x009896800000995d */ /* 0x002fea0003900000 */
[----:B------:R-:W1:Y:S02]  /*6030*/  @!P1 SYNCS.PHASECHK.TRANS64 P1, [R10+URZ+0x28], R5 ;  /* 0x000028050a0095a7 */ /* 0x000e64000802007f */
[----:B-1----:R-:W-:Y:S05]  /*6040*/  @!P1 BRA `(.L_x_107) ;  /* 0xfffffffc00f09947 */ /* 0x002fea000383ffff */
[----:B------:R-:W-:Y:S05]  /*6050*/  BRA `(.L_x_130) ;  /* 0xffffffec00fc7947 */ /* 0x000fea000383ffff */
.L_x_116:
[----:B------:R-:W-:Y:S01]  /*6060*/  BSSY B0, `(.L_x_131) ;  /* 0x0000006000007945 */ /* 0x000fe20003800000 */
[----:B------:R-:W-:-:S07]  /*6070*/  IMAD.MOV.U32 R15, RZ, RZ, -0x1 ;  /* 0xffffffffff0f7424 */ /* 0x000fce00078e00ff */
[----:B-----5:R-:W-:Y:S05]  /*6080*/  WARPSYNC.COLLECTIVE R15, `(.L_x_132) ;  /* 0x000000000f0c7348 */ /* 0x020fea0003c00000 */
[----:B------:R-:W-:Y:S02]  /*6090*/  ELECT P6, UR62, PT ;  /* 0x00000000003e782f */ /* 0x000fe400038c0000 */
[----:B------:R-:W-:Y:S01]  /*60a0*/  MOV R14, UR62 ;  /* 0x0000003e000e7c02 */ /* 0x000fe20008000f00 */
[----:B-----5:R-:W-:Y:S10]  /*60b0*/  ENDCOLLECTIVE ;  /* 0x000000000000791b */ /* 0x020ff40003800000 */
.L_x_132:
[----:B------:R-:W-:Y:S05]  /*60c0*/  BSYNC B0 ;  /* 0x0000000000007941 */ /* 0x000fea0003800000 */
.L_x_131:
[----:B------:R-:W-:Y:S05]  /*60d0*/  BRA `(.L_x_133) ;  /* 0xfffffff800807947 */ /* 0x000fea000383ffff */
.L_x_120:
[----:B0-----:R0:W1:Y:S02]  /*60e0*/  SYNCS.PHASECHK.TRANS64.TRYWAIT P0, [R9+URZ], R4 ;  /* 0x00000004090075a7 */ /* 0x001064000800017f */
[----:B-1----:R-:W-:Y:S05]  /*60f0*/  @!P0 NANOSLEEP.SYNCS 0x989680 ;  /* 0x009896800000895d */ /* 0x002fea0003900000 */
[----:B------:R-:W1:Y:S02]  /*6100*/  @!P0 SYNCS.PHASECHK.TRANS64 P0, [R9+URZ], R4 ;  /* 0x00000004090085a7 */ /* 0x000e64000800007f */
[----:B-1----:R-:W-:Y:S05]  /*6110*/  @!P0 BRA `(.L_x_120) ;  /* 0xfffffffc00f08947 */ /* 0x002fea000383ffff */
[----:B------:R-:W-:Y:S05]  /*6120*/  BRA `(.L_x_134) ;  /* 0xfffffff800c07947 */ /* 0x000fea000383ffff */
.L_x_121:
[----:B0-----:R0:W1:Y:S02]  /*6130*/  SYNCS.PHASECHK.TRANS64.TRYWAIT P0, [R8+URZ], R5 ;  /* 0x00000005080075a7 */ /* 0x001064000800017f */
[----:B-1----:R-:W-:Y:S05]  /*6140*/  @!P0 NANOSLEEP.SYNCS 0x989680 ;  /* 0x009896800000895d */ /* 0x002fea0003900000 */
[----:B------:R-:W1:Y:S02]  /*6150*/  @!P0 SYNCS.PHASECHK.TRANS64 P0, [R8+URZ], R5 ;  /* 0x00000005080085a7 */ /* 0x000e64000800007f */
[----:B-1----:R-:W-:Y:S05]  /*6160*/  @!P0 BRA `(.L_x_121) ;  /* 0xfffffffc00f08947 */ /* 0x002fea000383ffff */
[----:B------:R-:W-:Y:S05]  /*6170*/  BRA `(.L_x_135) ;  /* 0xfffffff800d07947 */ /* 0x000fea000383ffff */
.L_x_122:
[----:B0-----:R0:W1:Y:S02]  /*6180*/  SYNCS.PHASECHK.TRANS64.TRYWAIT P0, [R9+URZ], R4 ;  /* 0x00000004090075a7 */ /* 0x001064000800017f */
[----:B-1----:R-:W-:Y:S05]  /*6190*/  @!P0 NANOSLEEP.SYNCS 0x989680 ;  /* 0x009896800000895d */ /* 0x002fea0003900000 */
[----:B------:R-:W1:Y:S02]  /*61a0*/  @!P0 SYNCS.PHASECHK.TRANS64 P0, [R9+URZ], R4 ;  /* 0x00000004090085a7 */ /* 0x000e64000800007f */
[----:B-1----:R-:W-:Y:S05]  /*61b0*/  @!P0 BRA `(.L_x_122) ;  /* 0xfffffffc00f08947 */ /* 0x002fea000383ffff */
[----:B------:R-:W-:Y:S05]  /*61c0*/  BRA `(.L_x_136) ;  /* 0xfffffff800e07947 */ /* 0x000fea000383ffff */
.L_x_123:
[----:B0-----:R0:W1:Y:S02]  /*61d0*/  SYNCS.PHASECHK.TRANS64.TRYWAIT P0, [R6+URZ], R5 ;  /* 0x00000005060075a7 */ /* 0x001064000800017f */
[----:B-1----:R-:W-:Y:S05]  /*61e0*/  @!P0 NANOSLEEP.SYNCS 0x989680 ;  /* 0x009896800000895d */ /* 0x002fea0003900000 */
[----:B------:R-:W1:Y:S02]  /*61f0*/  @!P0 SYNCS.PHASECHK.TRANS64 P0, [R6+URZ], R5 ;  /* 0x00000005060085a7 */ /* 0x000e64000800007f */
[----:B-1----:R-:W-:Y:S05]  /*6200*/  @!P0 BRA `(.L_x_123) ;  /* 0xfffffffc00f08947 */ /* 0x002fea000383ffff */
[----:B------:R-:W-:Y:S05]  /*6210*/  BRA `(.L_x_137) ;  /* 0xfffffff800e87947 */ /* 0x000fea000383ffff */
.L_x_138:
[----:B------:R-:W-:-:S00]  /*6220*/  BRA `(.L_x_138) ;  /* 0xfffffffc00fc7947 */ /* 0x000fc0000383ffff */
[----:B------:R-:W-:-:S00]  /*6230*/  NOP ;  /* 0x0000000000007918 */ /* 0x000fc00000000000 */
        /* <DEDUP_REMOVED lines=12> */
.L_x_139:


//--------------------- .nv.global.init           --------------------------
	.section	.nv.global.init,"aw",@progbits
.nv.global.init:
	.type		$str$22,@object
	.size		$str$22,($str$23 - $str$22)
$str$22:
        /*0000*/ 	.byte	0x6b, 0x5f, 0x74, 0x69, 0x6c, 0x65, 0x5f, 0x63, 0x6f, 0x75, 0x6e, 0x74, 0x20, 0x3e, 0x3d, 0x20
        /*0010*/ 	.byte	0x31, 0x00
	.type		$str$23,@object
	.size		$str$23,(__unnamed_1 - $str$23)
$str$23:
        /*0012*/ 	.byte	0x2f, 0x74, 0x6d, 0x70, 0x2f, 0x63, 0x75, 0x74, 0x6c, 0x61, 0x73, 0x73, 0x5f, 0x73, 0x77, 0x65
        /*0022*/ 	.byte	0x65, 0x70, 0x5f, 0x73, 0x72, 0x63, 0x2f, 0x69, 0x6e, 0x63, 0x6c, 0x75, 0x64, 0x65, 0x2f, 0x63
        /*0032*/ 	.byte	0x75, 0x74, 0x6c, 0x61, 0x73, 0x73, 0x2f, 0x67, 0x65, 0x6d, 0x6d, 0x2f, 0x63, 0x6f, 0x6c, 0x6c
        /*0042*/ 	.byte	0x65, 0x63, 0x74, 0x69, 0x76, 0x65, 0x2f, 0x73, 0x6d, 0x39, 0x30, 0x5f, 0x6d, 0x6d, 0x61, 0x5f
        /*0052*/ 	.byte	0x74, 0x6d, 0x61, 0x5f, 0x67, 0x6d, 0x6d, 0x61, 0x5f, 0x73, 0x73, 0x5f, 0x77, 0x61, 0x72, 0x70
        /*0062*/ 	.byte	0x73, 0x70, 0x65, 0x63, 0x69, 0x61, 0x6c, 0x69, 0x7a, 0x65, 0x64, 0x2e, 0x68, 0x70, 0x70, 0x00
	.type		__unnamed_1,@object
	.size		__unnamed_1,(.L_0 - __unnamed_1)
__unnamed_1:
        /*0072*/ 	.byte	0x76, 0x6f, 0x69, 0x64, 0x20, 0x63, 0x75, 0x74, 0x6c, 0x61, 0x73, 0x73, 0x3a, 0x3a, 0x67, 0x65
        /* <DEDUP_REMOVED lines=177> */
        /*0b92*/ 	.byte	0x3a, 0x3a, 0x69, 0x64, 0x65, 0x6e, 0x74, 0x69, 0x74, 0x79, 0x5d, 0x00
.L_0:


//--------------------- .nv.shared._ZN7cutlass13device_kernelINS_4gemm6kernel13GemmUniversalIN4cute5tupleIJiiiiEEENS1_10collective13CollectiveMmaINS1_34MainloopSm90TmaGmmaWarpSpecializedILi5ENS5_IJNS4_1CILi2EEESB_NSA_ILi1EEEEEENS1_32KernelTmaWarpSpecializedPingpongEEENS5_IJNSA_ILi64EEESG_NSA_ILi32EEEEEENS_10tfloat32_tENS5_IJlSC_lEEESJ_SK_NS4_8TiledMMAINS4_8MMA_AtomIJNS4_4SM904GMMA29MMA_64x64x8_F32TF32TF32_SS_TNILNSO_7ScaleInE1ELSQ_1EEEEEENS4_6LayoutINS5_IJSC_SC_SC_EEENS5_IJNSA_ILi0EEESV_SV_EEEEENS5_IJNS4_10UnderscoreESY_SY_EEEEENS4_23SM90_TMA_LOAD_MULTICASTENS4_14ComposedLayoutINS4_7SwizzleILi3ELi4ELi3EEENS4_18smem_ptr_flag_bitsILi32EEENST_INS5_IJNSA_ILi8EEESH_EEENS5_IJSH_SC_EEEEEEEvNS4_8identityES11_S1B_vS1C_EENS_8epilogue10collective6detail29Sm90TmaWarpSpecializedAdapterINS1F_15DefaultEpilogueISJ_SK_SK_NS1E_6thread17LinearCombinationISJ_Li1EffLNS1J_9ScaleType4KindE0ELNS_15FloatRoundStyleE2ESJ_EENS1_15EpilogueDefaultEEEEEvvEEEEvNT_6ParamsE --------------------------
	.section	.nv.shared._ZN7cutlass13device_kernelINS_4gemm6kernel13GemmUniversalIN4cute5tupleIJiiiiEEENS1_10collective13CollectiveMmaINS1_34MainloopSm90TmaGmmaWarpSpecializedILi5ENS5_IJNS4_1CILi2EEESB_NSA_ILi1EEEEEENS1_32KernelTmaWarpSpecializedPingpongEEENS5_IJNSA_ILi64EEESG_NSA_ILi32EEEEEENS_10tfloat32_tENS5_IJlSC_lEEESJ_SK_NS4_8TiledMMAINS4_8MMA_AtomIJNS4_4SM904GMMA29MMA_64x64x8_F32TF32TF32_SS_TNILNSO_7ScaleInE1ELSQ_1EEEEEENS4_6LayoutINS5_IJSC_SC_SC_EEENS5_IJNSA_ILi0EEESV_SV_EEEEENS5_IJNS4_10UnderscoreESY_SY_EEEEENS4_23SM90_TMA_LOAD_MULTICASTENS4_14ComposedLayoutINS4_7SwizzleILi3ELi4ELi3EEENS4_18smem_ptr_flag_bitsILi32EEENST_INS5_IJNSA_ILi8EEESH_EEENS5_IJSH_SC_EEEEEEEvNS4_8identityES11_S1B_vS1C_EENS_8epilogue10collective6detail29Sm90TmaWarpSpecializedAdapterINS1F_15DefaultEpilogueISJ_SK_SK_NS1E_6thread17LinearCombinationISJ_Li1EffLNS1J_9ScaleType4KindE0ELNS_15FloatRoundStyleE2ESJ_EENS1_15EpilogueDefaultEEEEEvvEEEEvNT_6ParamsE,"aw",@nobits
	.sectionflags	@""
	.align	16
	.zero		1024


//--------------------- .nv.shared.reserved.0     --------------------------
	.section	.nv.shared.reserved.0,"aw",@nobits
	.weak		__nv_reservedSMEM_offset_0_alias
	.size		__nv_reservedSMEM_offset_0_alias, 0, 0
	.other		__nv_reservedSMEM_offset_0_alias,@"STO_CUDA_RESERVED_SHARED STV_DEFAULT"
__nv_reservedSMEM_offset_0_alias:
	.zero		0


//--------------------- .nv.global                --------------------------
	.section	.nv.global,"aw",@nobits
.nv.global:
	.type		_ZN39_INTERNAL_3f3ae631_4_k_cu_21612349_68584cute1_E,@object
	.size		_ZN39_INTERNAL_3f3ae631_4_k_cu_21612349_68584cute1_E,(_ZN39_INTERNAL_3f3ae631_4_k_cu_21612349_68584cuda3std3__45__cpo6cbeginE - _ZN39_INTERNAL_3f3ae631_4_k_cu_21612349_68584cute1_E)
_ZN39_INTERNAL_3f3ae631_4_k_cu_21612349_68584cute1_E:
	.zero		1
	.type		_ZN39_INTERNAL_3f3ae631_4_k_cu_21612349_68584cuda3std3__45__cpo6cbeginE,@object
	.size		_ZN39_INTERNAL_3f3ae631_4_k_cu_21612349_68584cuda3std3__45__cpo6cbeginE,(_ZN39_INTERNAL_3f3ae631_4_k_cu_21612349_68584cuda3std3__48in_placeE - _ZN39_INTERNAL_3f3ae631_4_k_cu_21612349_68584cuda3std3__45__cpo6cbeginE)
_ZN39_INTERNAL_3f3ae631_4_k_cu_21612349_68584cuda3std3__45__cpo6cbeginE:
	.zero		1
	.type		_ZN39_INTERNAL_3f3ae631_4_k_cu_21612349_68584cuda3std3__48in_placeE,@object
	.size		_ZN39_INTERNAL_3f3ae631_4_k_cu_21612349_68584cuda3std3__48in_placeE,(_ZN39_INTERNAL_3f3ae631_4_k_cu_21612349_68584cuda3std6ranges3__45__cpo9iter_moveE - _ZN39_INTERNAL_3f3ae631_4_k_cu_21612349_68584cuda3std3__48in_placeE)
_ZN39_INTERNAL_3f3ae631_4_k_cu_21612349_68584cuda3std3__48in_placeE:
	.zero		1
	.type		_ZN39_INTERNAL_3f3ae631_4_k_cu_21612349_68584cuda3std6ranges3__45__cpo9iter_moveE,@object
	.size		_ZN39_INTERNAL_3f3ae631_4_k_cu_21612349_68584cuda3std6ranges3__45__cpo9iter_moveE,(_ZN39_INTERNAL_3f3ae631_4_k_cu_21612349_68584cuda3std3__45__cpo5beginE - _ZN39_INTERNAL_3f3ae631_4_k_cu_21612349_68584cuda3std6ranges3__45__cpo9iter_moveE)
_ZN39_INTERNAL_3f3ae631_4_k_cu_21612349_68584cuda3std6ranges3__45__cpo9iter_moveE:
	.zero		1
	.type		_ZN39_INTERNAL_3f3ae631_4_k_cu_21612349_68584cuda3std3__45__cpo5beginE,@object
	.size		_ZN39_INTERNAL_3f3ae631_4_k_cu_21612349_68584cuda3std3__45__cpo5beginE,(_ZN39_INTERNAL_3f3ae631_4_k_cu_21612349_68584cuda3std3__441_GLOBAL__N__3f3ae631_4_k_cu_21612349_68586ignoreE - _ZN39_INTERNAL_3f3ae631_4_k_cu_21612349_68584cuda3std3__45__cpo5beginE)
_ZN39_INTERNAL_3f3ae631_4_k_cu_21612349_68584cuda3std3__45__cpo5beginE:
	.zero		1
	.type		_ZN39_INTERNAL_3f3ae631_4_k_cu_21612349_68584cuda3std3__441_GLOBAL__N__3f3ae631_4_k_cu_21612349_68586ignoreE,@object
	.size		_ZN39_INTERNAL_3f3ae631_4_k_cu_21612349_68584cuda3std3__441_GLOBAL__N__3f3ae631_4_k_cu_21612349_68586ignoreE,(_ZN39_INTERNAL_3f3ae631_4_k_cu_21612349_68584cute7productE - _ZN39_INTERNAL_3f3ae631_4_k_cu_21612349_68584cuda3std3__441_GLOBAL__N__3f3ae631_4_k_cu_21612349_68586ignoreE)
_ZN39_INTERNAL_3f3ae631_4_k_cu_21612349_68584cuda3std3__441_GLOBAL__N__3f3ae631_4_k_cu_21612349_68586ignoreE:
	.zero		1
	.type		_ZN39_INTERNAL_3f3ae631_4_k_cu_21612349_68584cute7productE,@object
	.size		_ZN39_INTERNAL_3f3ae631_4_k_cu_21612349_68584cute7productE,(_ZN39_INTERNAL_3f3ae631_4_k_cu_21612349_68584cuda3std3__45__cpo3endE - _ZN39_INTERNAL_3f3ae631_4_k_cu_21612349_68584cute7productE)
_ZN39_INTERNAL_3f3ae631_4_k_cu_21612349_68584cute7productE:
	.zero		1
	.type		_ZN39_INTERNAL_3f3ae631_4_k_cu_21612349_68584cuda3std3__45__cpo3endE,@object
	.size		_ZN39_INTERNAL_3f3ae631_4_k_cu_21612349_68584cuda3std3__45__cpo3endE,(_ZN39_INTERNAL_3f3ae631_4_k_cu_21612349_68584cuda3std3__419piecewise_constructE - _ZN39_INTERNAL_3f3ae631_4_k_cu_21612349_68584cuda3std3__45__cpo3endE)
_ZN39_INTERNAL_3f3ae631_4_k_cu_21612349_68584cuda3std3__45__cpo3endE:
	.zero		1
	.type		_ZN39_INTERNAL_3f3ae631_4_k_cu_21612349_68584cuda3std3__419piecewise_constructE,@object
	.size		_ZN39_INTERNAL_3f3ae631_4_k_cu_21612349_68584cuda3std3__419piecewise_constructE,(_ZN39_INTERNAL_3f3ae631_4_k_cu_21612349_68584cuda3std3__45__cpo4cendE - _ZN39_INTERNAL_3f3ae631_4_k_cu_21612349_68584cuda3std3__419piecewise_constructE)
_ZN39_INTERNAL_3f3ae631_4_k_cu_21612349_68584cuda3std3__419piecewise_constructE:
	.zero		1
	.type		_ZN39_INTERNAL_3f3ae631_4_k_cu_21612349_68584cuda3std3__45__cpo4cendE,@object
	.size		_ZN39_INTERNAL_3f3ae631_4_k_cu_21612349_68584cuda3std3__45__cpo4cendE,(_ZN39_INTERNAL_3f3ae631_4_k_cu_21612349_68584cuda3std6ranges3__45__cpo4swapE - _ZN39_INTERNAL_3f3ae631_4_k_cu_21612349_68584cuda3std3__45__cpo4cendE)
_ZN39_INTERNAL_3f3ae631_4_k_cu_21612349_68584cuda3std3__45__cpo4cendE:
	.zero		1
	.type		_ZN39_INTERNAL_3f3ae631_4_k_cu_21612349_68584cuda3std6ranges3__45__cpo4swapE,@object
	.size		_ZN39_INTERNAL_3f3ae631_4_k_cu_21612349_68584cuda3std6ranges3__45__cpo4swapE,(.L_8 - _ZN39_INTERNAL_3f3ae631_4_k_cu_21612349_68584cuda3std6ranges3__45__cpo4swapE)
_ZN39_INTERNAL_3f3ae631_4_k_cu_21612349_68584cuda3std6ranges3__45__cpo4swapE:
	.zero		1
.L_8:


//--------------------- .nv.constant0._ZN7cutlass13device_kernelINS_4gemm6kernel13GemmUniversalIN4cute5tupleIJiiiiEEENS1_10collective13CollectiveMmaINS1_34MainloopSm90TmaGmmaWarpSpecializedILi5ENS5_IJNS4_1CILi2EEESB_NSA_ILi1EEEEEENS1_32KernelTmaWarpSpecializedPingpongEEENS5_IJNSA_ILi64EEESG_NSA_ILi32EEEEEENS_10tfloat32_tENS5_IJlSC_lEEESJ_SK_NS4_8TiledMMAINS4_8MMA_AtomIJNS4_4SM904GMMA29MMA_64x64x8_F32TF32TF32_SS_TNILNSO_7ScaleInE1ELSQ_1EEEEEENS4_6LayoutINS5_IJSC_SC_SC_EEENS5_IJNSA_ILi0EEESV_SV_EEEEENS5_IJNS4_10UnderscoreESY_SY_EEEEENS4_23SM90_TMA_LOAD_MULTICASTENS4_14ComposedLayoutINS4_7SwizzleILi3ELi4ELi3EEENS4_18smem_ptr_flag_bitsILi32EEENST_INS5_IJNSA_ILi8EEESH_EEENS5_IJSH_SC_EEEEEEEvNS4_8identityES11_S1B_vS1C_EENS_8epilogue10collective6detail29Sm90TmaWarpSpecializedAdapterINS1F_15DefaultEpilogueISJ_SK_SK_NS1E_6thread17LinearCombinationISJ_Li1EffLNS1J_9ScaleType4KindE0ELNS_15FloatRoundStyleE2ESJ_EENS1_15EpilogueDefaultEEEEEvvEEEEvNT_6ParamsE --------------------------
	.section	.nv.constant0._ZN7cutlass13device_kernelINS_4gemm6kernel13GemmUniversalIN4cute5tupleIJiiiiEEENS1_10collective13CollectiveMmaINS1_34MainloopSm90TmaGmmaWarpSpecializedILi5ENS5_IJNS4_1CILi2EEESB_NSA_ILi1EEEEEENS1_32KernelTmaWarpSpecializedPingpongEEENS5_IJNSA_ILi64EEESG_NSA_ILi32EEEEEENS_10tfloat32_tENS5_IJlSC_lEEESJ_SK_NS4_8TiledMMAINS4_8MMA_AtomIJNS4_4SM904GMMA29MMA_64x64x8_F32TF32TF32_SS_TNILNSO_7ScaleInE1ELSQ_1EEEEEENS4_6LayoutINS5_IJSC_SC_SC_EEENS5_IJNSA_ILi0EEESV_SV_EEEEENS5_IJNS4_10UnderscoreESY_SY_EEEEENS4_23SM90_TMA_LOAD_MULTICASTENS4_14ComposedLayoutINS4_7SwizzleILi3ELi4ELi3EEENS4_18smem_ptr_flag_bitsILi32EEENST_INS5_IJNSA_ILi8EEESH_EEENS5_IJSH_SC_EEEEEEEvNS4_8identityES11_S1B_vS1C_EENS_8epilogue10collective6detail29Sm90TmaWarpSpecializedAdapterINS1F_15DefaultEpilogueISJ_SK_SK_NS1E_6thread17LinearCombinationISJ_Li1EffLNS1J_9ScaleType4KindE0ELNS_15FloatRoundStyleE2ESJ_EENS1_15EpilogueDefaultEEEEEvvEEEEvNT_6ParamsE,"a",@progbits
	.sectionflags	@""
	.align	4
.nv.constant0._ZN7cutlass13device_kernelINS_4gemm6kernel13GemmUniversalIN4cute5tupleIJiiiiEEENS1_10collective13CollectiveMmaINS1_34MainloopSm90TmaGmmaWarpSpecializedILi5ENS5_IJNS4_1CILi2EEESB_NSA_ILi1EEEEEENS1_32KernelTmaWarpSpecializedPingpongEEENS5_IJNSA_ILi64EEESG_NSA_ILi32EEEEEENS_10tfloat32_tENS5_IJlSC_lEEESJ_SK_NS4_8TiledMMAINS4_8MMA_AtomIJNS4_4SM904GMMA29MMA_64x64x8_F32TF32TF32_SS_TNILNSO_7ScaleInE1ELSQ_1EEEEEENS4_6LayoutINS5_IJSC_SC_SC_EEENS5_IJNSA_ILi0EEESV_SV_EEEEENS5_IJNS4_10UnderscoreESY_SY_EEEEENS4_23SM90_TMA_LOAD_MULTICASTENS4_14ComposedLayoutINS4_7SwizzleILi3ELi4ELi3EEENS4_18smem_ptr_flag_bitsILi32EEENST_INS5_IJNSA_ILi8EEESH_EEENS5_IJSH_SC_EEEEEEEvNS4_8identityES11_S1B_vS1C_EENS_8epilogue10collective6detail29Sm90TmaWarpSpecializedAdapterINS1F_15DefaultEpilogueISJ_SK_SK_NS1E_6thread17LinearCombinationISJ_Li1EffLNS1J_9ScaleType4KindE0ELNS_15FloatRoundStyleE2ESJ_EENS1_15EpilogueDefaultEEEEEvvEEEEvNT_6ParamsE:
	.zero		1664


//--------------------- SYMBOLS --------------------------

	.type		.nv.reservedSmem.offset0,@object
	.size		.nv.reservedSmem.offset0,0x4
	.type		__assertfail,@function
